// auto-generated by cutlass_sweep.epilogue — config: {"arch": "sm_100", "cluster_m": 2, "cluster_n": 1, "dtype": "bf16", "fusion": "bias", "tile_k": 64, "tile_m": 128, "tile_n": 256}
#include "cutlass/cutlass.h"
#include "cutlass/gemm/collective/collective_builder.hpp"
#include "cutlass/gemm/device/gemm_universal_adapter.h"
#include "cutlass/gemm/kernel/gemm_universal.hpp"
#include "cutlass/epilogue/collective/collective_builder.hpp"
#include "cutlass/epilogue/fusion/operations.hpp"
#include "cutlass/epilogue/thread/activation.h"

using Elem = cutlass::bfloat16_t;
using Acc  = float;
using TileShape    = cute::Shape<cute::_128, cute::_256, cute::_64>;
using ClusterShape = cute::Shape<cute::_2, cute::_1, cute::_1>;
using FusionOp     = cutlass::epilogue::fusion::LinCombPerRowBias<Elem, Acc>;

using CollectiveEpilogue = typename cutlass::epilogue::collective::CollectiveBuilder<
    cutlass::arch::Sm100, cutlass::arch::OpClassTensorOp,
    TileShape, ClusterShape,
    cutlass::epilogue::collective::EpilogueTileAuto,
    Acc, Acc,
    Elem, cutlass::layout::RowMajor, 128 / cutlass::sizeof_bits<Elem>::value,
    Elem, cutlass::layout::RowMajor, 128 / cutlass::sizeof_bits<Elem>::value,
    cutlass::epilogue::collective::EpilogueScheduleAuto,
    FusionOp
  >::CollectiveOp;

using CollectiveMainloop = typename cutlass::gemm::collective::CollectiveBuilder<
    cutlass::arch::Sm100, cutlass::arch::OpClassTensorOp,
    Elem, cutlass::layout::RowMajor, 128 / cutlass::sizeof_bits<Elem>::value,
    Elem, cutlass::layout::ColumnMajor, 128 / cutlass::sizeof_bits<Elem>::value,
    Acc,
    TileShape, ClusterShape,
    cutlass::gemm::collective::StageCountAutoCarveout<
        static_cast<int>(sizeof(typename CollectiveEpilogue::SharedStorage))>,
    cutlass::gemm::collective::KernelScheduleAuto
  >::CollectiveOp;

using GemmKernel = cutlass::gemm::kernel::GemmUniversal<
    cute::Shape<int,int,int,int>, CollectiveMainloop, CollectiveEpilogue>;
using Gemm = cutlass::gemm::device::GemmUniversalAdapter<GemmKernel>;

auto* _anchor = &cutlass::device_kernel<GemmKernel>;


// ===== COMPILED SASS (sm_100a) =====

	.target	sm_100a

	.elftype	@"ET_EXEC"


//--------------------- .note.nv.tkinfo           --------------------------
	.section	.note.nv.tkinfo,"",@"SHT_NOTE"
	.sectionflags	@"SHF_NOTE_NV_TKINFO"
	.tkinfo
        /*0018*/ 	.word	0x00000002
        /*0030*/ 	.string	""
        /*0030*/ 	.string	"ptxas"
        /*0030*/ 	.string	"Cuda compilation tools, release 13.0, V13.0.88"
        /*0030*/ 	.string	"Build cuda_13.0.r13.0/compiler.36424714_0"
        /*0030*/ 	.string	"-arch sm_100a -m 64 "



//--------------------- .note.nv.cuinfo           --------------------------
	.section	.note.nv.cuinfo,"",@"SHT_NOTE"
	.sectionflags	@"SHF_NOTE_NV_CUINFO"
        /*0018*/ 	.short	0x0002
        /*001a*/ 	.short	0x0064
        /*001c*/ 	.short	0x0082
	.zero		2


//--------------------- .nv.info                  --------------------------
	.section	.nv.info,"",@"SHT_CUDA_INFO"
	.align	4


	//----- nvinfo : EIATTR_REGCOUNT
	.align		4
        /*0000*/ 	.byte	0x04, 0x2f
        /*0002*/ 	.short	(.L_19 - .L_18)
	.align		4
.L_18:
        /*0004*/ 	.word	index@(_ZN7cutlass13device_kernelINS_4gemm6kernel13GemmUniversalIN4cute5tupleIJiiiiEEENS1_10collective13CollectiveMmaINS1_35MainloopSm100TmaUmmaWarpSpecializedILi8ELi2ELi4ENS5_IJNS4_1CILi2EEENSA_ILi1EEESC_EEEEENS5_IJNSA_ILi128EEENSA_ILi256EEENSA_ILi64EEEEEENS_10bfloat16_tENS5_IJlSC_lEEESJ_SK_NS4_8TiledMMAINS4_8MMA_AtomIJNS4_26SM100_MMA_F16BF16_2x1SM_SSISJ_SJ_fLi128ELi256ELNS4_4UMMA5MajorE0ELSP_0ELNSO_7ScaleInE0ELSQ_0EEEEEENS4_6LayoutINS5_IJSC_SC_SC_EEENS5_IJNSA_ILi0EEESV_SV_EEEEENS5_IJNS4_10UnderscoreESY_SY_EEEEENS4_18SM100_TMA_2SM_LOADENS4_14ComposedLayoutINS4_7SwizzleILi3ELi4ELi3EEENS4_18smem_ptr_flag_bitsILi16EEENST_INS5_IJNSA_ILi8EEESH_EEENS5_IJSH_SC_EEEEEEEvNS4_8identityES11_S1B_vS1C_EENS_8epilogue10collective18CollectiveEpilogueINS1E_23Sm100TmaWarpSpecializedILi4ELi2ELi32ELb1ELb0EEEJNS5_IJSH_SG_SH_EEENS5_IJNST_ISH_SC_EENST_INS5_IJNSA_ILi32EEESB_EEENS5_IJSC_SF_EEEEEEEESJ_SK_SJ_SK_NS1E_6fusion15FusionCallbacksIS1I_NS1Q_17LinCombPerRowBiasISJ_fSJ_SJ_fLi8ELNS_15FloatRoundStyleE2EEES1J_S1P_JEEENS4_5SM1004TMEM4LOAD26SM100_TMEM_LOAD_32dp32b32xENS4_13SM90_TMA_LOADENS12_INS13_ILi2ELi4ELi3EEES16_NST_INS5_IJS17_S1L_EEENS5_IJS1L_SC_EEEEEEENS4_39AutoVectorizingCopyWithAssumedAlignmentILi128EEENS4_14SM90_TMA_STOREES25_S27_S27_EEEvvEEEEvNT_6ParamsE)
        /*0008*/ 	.word	0x00000079


	//----- nvinfo : EIATTR_FRAME_SIZE
	.align		4
.L_19:
        /*000c*/ 	.byte	0x04, 0x11
        /*000e*/ 	.short	(.L_21 - .L_20)
	.align		4
.L_20:
        /*0010*/ 	.word	index@($__internal_2_$__cuda_sm10x_tcgen05_guardrail_trap_unallocated_columns_being_dealloced)
        /*0014*/ 	.word	0x00000000


	//----- nvinfo : EIATTR_FRAME_SIZE
	.align		4
.L_21:
        /*0018*/ 	.byte	0x04, 0x11
        /*001a*/ 	.short	(.L_23 - .L_22)
	.align		4
.L_22:
        /*001c*/ 	.word	index@($__internal_1_$__cuda_sm10x_tcgen05_guardrail_trap_phase_invalid_during_alloc)
        /*0020*/ 	.word	0x00000000


	//----- nvinfo : EIATTR_FRAME_SIZE
	.align		4
.L_23:
        /*0024*/ 	.byte	0x04, 0x11
        /*0026*/ 	.short	(.L_25 - .L_24)
	.align		4
.L_24:
        /*0028*/ 	.word	index@($__internal_0_$__cuda_sm10x_tcgen05_guardrail_trap_col_being_dealloced_not_returned_by_alloc)
        /*002c*/ 	.word	0x00000000


	//----- nvinfo : EIATTR_FRAME_SIZE
	.align		4
.L_25:
        /*0030*/ 	.byte	0x04, 0x11
        /*0032*/ 	.short	(.L_27 - .L_26)
	.align		4
.L_26:
        /*0034*/ 	.word	index@(_ZN7cutlass13device_kernelINS_4gemm6kernel13GemmUniversalIN4cute5tupleIJiiiiEEENS1_10collective13CollectiveMmaINS1_35MainloopSm100TmaUmmaWarpSpecializedILi8ELi2ELi4ENS5_IJNS4_1CILi2EEENSA_ILi1EEESC_EEEEENS5_IJNSA_ILi128EEENSA_ILi256EEENSA_ILi64EEEEEENS_10bfloat16_tENS5_IJlSC_lEEESJ_SK_NS4_8TiledMMAINS4_8MMA_AtomIJNS4_26SM100_MMA_F16BF16_2x1SM_SSISJ_SJ_fLi128ELi256ELNS4_4UMMA5MajorE0ELSP_0ELNSO_7ScaleInE0ELSQ_0EEEEEENS4_6LayoutINS5_IJSC_SC_SC_EEENS5_IJNSA_ILi0EEESV_SV_EEEEENS5_IJNS4_10UnderscoreESY_SY_EEEEENS4_18SM100_TMA_2SM_LOADENS4_14ComposedLayoutINS4_7SwizzleILi3ELi4ELi3EEENS4_18smem_ptr_flag_bitsILi16EEENST_INS5_IJNSA_ILi8EEESH_EEENS5_IJSH_SC_EEEEEEEvNS4_8identityES11_S1B_vS1C_EENS_8epilogue10collective18CollectiveEpilogueINS1E_23Sm100TmaWarpSpecializedILi4ELi2ELi32ELb1ELb0EEEJNS5_IJSH_SG_SH_EEENS5_IJNST_ISH_SC_EENST_INS5_IJNSA_ILi32EEESB_EEENS5_IJSC_SF_EEEEEEEESJ_SK_SJ_SK_NS1E_6fusion15FusionCallbacksIS1I_NS1Q_17LinCombPerRowBiasISJ_fSJ_SJ_fLi8ELNS_15FloatRoundStyleE2EEES1J_S1P_JEEENS4_5SM1004TMEM4LOAD26SM100_TMEM_LOAD_32dp32b32xENS4_13SM90_TMA_LOADENS12_INS13_ILi2ELi4ELi3EEES16_NST_INS5_IJS17_S1L_EEENS5_IJS1L_SC_EEEEEEENS4_39AutoVectorizingCopyWithAssumedAlignmentILi128EEENS4_14SM90_TMA_STOREES25_S27_S27_EEEvvEEEEvNT_6ParamsE)
        /*0038*/ 	.word	0x00000000


	//----- nvinfo : EIATTR_MIN_STACK_SIZE
	.align		4
.L_27:
        /*003c*/ 	.byte	0x04, 0x12
        /*003e*/ 	.short	(.L_29 - .L_28)
	.align		4
.L_28:
        /*0040*/ 	.word	index@(_ZN7cutlass13device_kernelINS_4gemm6kernel13GemmUniversalIN4cute5tupleIJiiiiEEENS1_10collective13CollectiveMmaINS1_35MainloopSm100TmaUmmaWarpSpecializedILi8ELi2ELi4ENS5_IJNS4_1CILi2EEENSA_ILi1EEESC_EEEEENS5_IJNSA_ILi128EEENSA_ILi256EEENSA_ILi64EEEEEENS_10bfloat16_tENS5_IJlSC_lEEESJ_SK_NS4_8TiledMMAINS4_8MMA_AtomIJNS4_26SM100_MMA_F16BF16_2x1SM_SSISJ_SJ_fLi128ELi256ELNS4_4UMMA5MajorE0ELSP_0ELNSO_7ScaleInE0ELSQ_0EEEEEENS4_6LayoutINS5_IJSC_SC_SC_EEENS5_IJNSA_ILi0EEESV_SV_EEEEENS5_IJNS4_10UnderscoreESY_SY_EEEEENS4_18SM100_TMA_2SM_LOADENS4_14ComposedLayoutINS4_7SwizzleILi3ELi4ELi3EEENS4_18smem_ptr_flag_bitsILi16EEENST_INS5_IJNSA_ILi8EEESH_EEENS5_IJSH_SC_EEEEEEEvNS4_8identityES11_S1B_vS1C_EENS_8epilogue10collective18CollectiveEpilogueINS1E_23Sm100TmaWarpSpecializedILi4ELi2ELi32ELb1ELb0EEEJNS5_IJSH_SG_SH_EEENS5_IJNST_ISH_SC_EENST_INS5_IJNSA_ILi32EEESB_EEENS5_IJSC_SF_EEEEEEEESJ_SK_SJ_SK_NS1E_6fusion15FusionCallbacksIS1I_NS1Q_17LinCombPerRowBiasISJ_fSJ_SJ_fLi8ELNS_15FloatRoundStyleE2EEES1J_S1P_JEEENS4_5SM1004TMEM4LOAD26SM100_TMEM_LOAD_32dp32b32xENS4_13SM90_TMA_LOADENS12_INS13_ILi2ELi4ELi3EEES16_NST_INS5_IJS17_S1L_EEENS5_IJS1L_SC_EEEEEEENS4_39AutoVectorizingCopyWithAssumedAlignmentILi128EEENS4_14SM90_TMA_STOREES25_S27_S27_EEEvvEEEEvNT_6ParamsE)
        /*0044*/ 	.word	0x00000000
.L_29:


//--------------------- .nv.compat                --------------------------
	.section	.nv.compat,"",@"SHT_CUDA_COMPAT_INFO"
	.align	4
        /*0000*/ 	.byte	0x02, 0x09, 0x01, 0x00, 0x02, 0x02, 0x02, 0x00, 0x02, 0x05, 0x05, 0x00, 0x03, 0x07, 0x01, 0x01
        /*0010*/ 	.byte	0x02, 0x03, 0x01, 0x00, 0x02, 0x06, 0x01, 0x00, 0x04, 0x0b, 0x08, 0x00, 0x09, 0x00, 0x00, 0x00
        /*0020*/ 	.byte	0x00, 0x00, 0x00, 0x00


//--------------------- .nv.info._ZN7cutlass13device_kernelINS_4gemm6kernel13GemmUniversalIN4cute5tupleIJiiiiEEENS1_10collective13CollectiveMmaINS1_35MainloopSm100TmaUmmaWarpSpecializedILi8ELi2ELi4ENS5_IJNS4_1CILi2EEENSA_ILi1EEESC_EEEEENS5_IJNSA_ILi128EEENSA_ILi256EEENSA_ILi64EEEEEENS_10bfloat16_tENS5_IJlSC_lEEESJ_SK_NS4_8TiledMMAINS4_8MMA_AtomIJNS4_26SM100_MMA_F16BF16_2x1SM_SSISJ_SJ_fLi128ELi256ELNS4_4UMMA5MajorE0ELSP_0ELNSO_7ScaleInE0ELSQ_0EEEEEENS4_6LayoutINS5_IJSC_SC_SC_EEENS5_IJNSA_ILi0EEESV_SV_EEEEENS5_IJNS4_10UnderscoreESY_SY_EEEEENS4_18SM100_TMA_2SM_LOADENS4_14ComposedLayoutINS4_7SwizzleILi3ELi4ELi3EEENS4_18smem_ptr_flag_bitsILi16EEENST_INS5_IJNSA_ILi8EEESH_EEENS5_IJSH_SC_EEEEEEEvNS4_8identityES11_S1B_vS1C_EENS_8epilogue10collective18CollectiveEpilogueINS1E_23Sm100TmaWarpSpecializedILi4ELi2ELi32ELb1ELb0EEEJNS5_IJSH_SG_SH_EEENS5_IJNST_ISH_SC_EENST_INS5_IJNSA_ILi32EEESB_EEENS5_IJSC_SF_EEEEEEEESJ_SK_SJ_SK_NS1E_6fusion15FusionCallbacksIS1I_NS1Q_17LinCombPerRowBiasISJ_fSJ_SJ_fLi8ELNS_15FloatRoundStyleE2EEES1J_S1P_JEEENS4_5SM1004TMEM4LOAD26SM100_TMEM_LOAD_32dp32b32xENS4_13SM90_TMA_LOADENS12_INS13_ILi2ELi4ELi3EEES16_NST_INS5_IJS17_S1L_EEENS5_IJS1L_SC_EEEEEEENS4_39AutoVectorizingCopyWithAssumedAlignmentILi128EEENS4_14SM90_TMA_STOREES25_S27_S27_EEEvvEEEEvNT_6ParamsE --------------------------
	.section	.nv.info._ZN7cutlass13device_kernelINS_4gemm6kernel13GemmUniversalIN4cute5tupleIJiiiiEEENS1_10collective13CollectiveMmaINS1_35MainloopSm100TmaUmmaWarpSpecializedILi8ELi2ELi4ENS5_IJNS4_1CILi2EEENSA_ILi1EEESC_EEEEENS5_IJNSA_ILi128EEENSA_ILi256EEENSA_ILi64EEEEEENS_10bfloat16_tENS5_IJlSC_lEEESJ_SK_NS4_8TiledMMAINS4_8MMA_AtomIJNS4_26SM100_MMA_F16BF16_2x1SM_SSISJ_SJ_fLi128ELi256ELNS4_4UMMA5MajorE0ELSP_0ELNSO_7ScaleInE0ELSQ_0EEEEEENS4_6LayoutINS5_IJSC_SC_SC_EEENS5_IJNSA_ILi0EEESV_SV_EEEEENS5_IJNS4_10UnderscoreESY_SY_EEEEENS4_18SM100_TMA_2SM_LOADENS4_14ComposedLayoutINS4_7SwizzleILi3ELi4ELi3EEENS4_18smem_ptr_flag_bitsILi16EEENST_INS5_IJNSA_ILi8EEESH_EEENS5_IJSH_SC_EEEEEEEvNS4_8identityES11_S1B_vS1C_EENS_8epilogue10collective18CollectiveEpilogueINS1E_23Sm100TmaWarpSpecializedILi4ELi2ELi32ELb1ELb0EEEJNS5_IJSH_SG_SH_EEENS5_IJNST_ISH_SC_EENST_INS5_IJNSA_ILi32EEESB_EEENS5_IJSC_SF_EEEEEEEESJ_SK_SJ_SK_NS1E_6fusion15FusionCallbacksIS1I_NS1Q_17LinCombPerRowBiasISJ_fSJ_SJ_fLi8ELNS_15FloatRoundStyleE2EEES1J_S1P_JEEENS4_5SM1004TMEM4LOAD26SM100_TMEM_LOAD_32dp32b32xENS4_13SM90_TMA_LOADENS12_INS13_ILi2ELi4ELi3EEES16_NST_INS5_IJS17_S1L_EEENS5_IJS1L_SC_EEEEEEENS4_39AutoVectorizingCopyWithAssumedAlignmentILi128EEENS4_14SM90_TMA_STOREES25_S27_S27_EEEvvEEEEvNT_6ParamsE,"",@"SHT_CUDA_INFO"
	.sectionflags	@""
	.align	4


	//----- nvinfo : EIATTR_CUDA_API_VERSION
	.align		4
        /*0000*/ 	.byte	0x04, 0x37
        /*0002*/ 	.short	(.L_31 - .L_30)
.L_30:
        /*0004*/ 	.word	0x00000082


	//----- nvinfo : EIATTR_KPARAM_INFO
	.align		4
.L_31:
        /*0008*/ 	.byte	0x04, 0x17
        /*000a*/ 	.short	(.L_33 - .L_32)
.L_32:
        /*000c*/ 	.word	0x00000000
        /*0010*/ 	.short	0x0000
        /*0012*/ 	.short	0x0000
        /*0014*/ 	.byte	0x00, 0xf0, 0x01, 0x20


	//----- nvinfo : EIATTR_AT_ENTRY_FRAGMENTS
	.align		4
.L_33:
        /*0018*/ 	.byte	0x04, 0x4f
        /*001a*/ 	.short	(.L_35 - .L_34)


	//   ....[0]....
.L_34:
        /*001c*/ 	.word	0x00000007


	//----- nvinfo : EIATTR_RESERVED_SMEM_USED
	.align		4
.L_35:
        /*0020*/ 	.byte	0x01, 0x41
	.zero		2


	//----- nvinfo : EIATTR_SPARSE_MMA_MASK
	.align		4
        /*0024*/ 	.byte	0x03, 0x50
        /*0026*/ 	.short	0x0000


	//----- nvinfo : EIATTR_TCGEN05_2CTA_USED
	.align		4
        /*0028*/ 	.byte	0x01, 0x52
	.zero		2


	//----- nvinfo : EIATTR_MAXREG_COUNT
	.align		4
        /*002c*/ 	.byte	0x03, 0x1b
        /*002e*/ 	.short	0x00ff


	//----- nvinfo : EIATTR_NUM_BARRIERS
	.align		4
        /*0030*/ 	.byte	0x02, 0x4c
        /*0032*/ 	.byte	0x07
	.zero		1


	//----- nvinfo : EIATTR_EXTERNS
	.align		4
        /*0034*/ 	.byte	0x04, 0x0f
        /*0036*/ 	.short	(.L_37 - .L_36)


	//   ....[0]....
	.align		4
.L_36:
        /*0038*/ 	.word	index@(__assertfail)


	//----- nvinfo : EIATTR_MERCURY_ISA_VERSION
	.align		4
.L_37:
        /*003c*/ 	.byte	0x03, 0x5f
        /*003e*/ 	.short	0x0101


	//----- nvinfo : EIATTR_INT_WARP_WIDE_INSTR_OFFSETS
	.align		4
        /*0040*/ 	.byte	0x04, 0x31
        /*0042*/ 	.short	(.L_39 - .L_38)


	//   ....[0]....
.L_38:
        /*0044*/ 	.word	0x00000d80


	//   ....[1]....
        /*0048*/ 	.word	0x00000e20


	//   ....[2]....
        /*004c*/ 	.word	0x00002190


	//   ....[3]....
        /*0050*/ 	.word	0x00004290


	//   ....[4]....
        /*0054*/ 	.word	0x000042c0


	//   ....[5]....
        /*0058*/ 	.word	0x00004310


	//   ....[6]....
        /*005c*/ 	.word	0x00004c30


	//   ....[7]....
        /*0060*/ 	.word	0x00004c50


	//   ....[8]....
        /*0064*/ 	.word	0x00004d30


	//   ....[9]....
        /*0068*/ 	.word	0x00004df0


	//   ....[10]....
        /*006c*/ 	.word	0x00004e10


	//   ....[11]....
        /*0070*/ 	.word	0x00004ef0


	//   ....[12]....
        /*0074*/ 	.word	0x00004fe0


	//   ....[13]....
        /*0078*/ 	.word	0x00005000


	//   ....[14]....
        /*007c*/ 	.word	0x00005100


	//   ....[15]....
        /*0080*/ 	.word	0x000052b0


	//   ....[16]....
        /*0084*/ 	.word	0x000052c0


	//   ....[17]....
        /*0088*/ 	.word	0x00005450


	//   ....[18]....
        /*008c*/ 	.word	0x00006450


	//----- nvinfo : EIATTR_COOP_GROUP_MASK_REGIDS
	.align		4
.L_39:
        /*0090*/ 	.byte	0x04, 0x29
        /*0092*/ 	.short	(.L_41 - .L_40)


	//   ....[0]....
.L_40:
        /*0094*/ 	.word	0xffffffff


	//   ....[1]....
        /*0098*/ 	.word	0xffffffff


	//   ....[2]....
        /*009c*/ 	.word	0xffffffff


	//   ....[3]....
        /*00a0*/ 	.word	0xffffffff


	//   ....[4]....
        /*00a4*/ 	.word	0xffffffff


	//   ....[5]....
        /*00a8*/ 	.word	0xffffffff


	//   ....[6]....
        /*00ac*/ 	.word	0xffffffff


	//   ....[7]....
        /*00b0*/ 	.word	0xffffffff


	//   ....[8]....
        /*00b4*/ 	.word	0xffffffff


	//   ....[9]....
        /*00b8*/ 	.word	0xffffffff


	//   ....[10]....
        /*00bc*/ 	.word	0xffffffff


	//   ....[11]....
        /*00c0*/ 	.word	0xffffffff


	//   ....[12]....
        /*00c4*/ 	.word	0xffffffff


	//   ....[13]....
        /*00c8*/ 	.word	0xffffffff


	//----- nvinfo : EIATTR_COOP_GROUP_INSTR_OFFSETS
	.align		4
.L_41:
        /*00cc*/ 	.byte	0x04, 0x28
        /*00ce*/ 	.short	(.L_43 - .L_42)


	//   ....[0]....
.L_42:
        /*00d0*/ 	.word	0x000000c0


	//   ....[1]....
        /*00d4*/ 	.word	0x000004f0


	//   ....[2]....
        /*00d8*/ 	.word	0x000006f0


	//   ....[3]....
        /*00dc*/ 	.word	0x00000880


	//   ....[4]....
        /*00e0*/ 	.word	0x00000970


	//   ....[5]....
        /*00e4*/ 	.word	0x00000ad0


	//   ....[6]....
        /*00e8*/ 	.word	0x00000c60


	//   ....[7]....
        /*00ec*/ 	.word	0x00000ea0


	//   ....[8]....
        /*00f0*/ 	.word	0x00002070


	//   ....[9]....
        /*00f4*/ 	.word	0x00003080


	//   ....[10]....
        /*00f8*/ 	.word	0x00003550


	//   ....[11]....
        /*00fc*/ 	.word	0x00003580


	//   ....[12]....
        /*0100*/ 	.word	0x000041a0


	//   ....[13]....
        /*0104*/ 	.word	0x000043b0


	//----- nvinfo : EIATTR_VRC_CTA_INIT_COUNT
	.align		4
.L_43:
        /*0108*/ 	.byte	0x02, 0x4a
        /*010a*/ 	.byte	0x80
	.zero		1


	//----- nvinfo : EIATTR_SYSCALL_OFFSETS
	.align		4
        /*010c*/ 	.byte	0x04, 0x46
        /*010e*/ 	.short	(.L_45 - .L_44)


	//   ....[0]....
.L_44:
        /*0110*/ 	.word	0x00005fc0


	//   ....[1]....
        /*0114*/ 	.word	0x000060b0


	//   ....[2]....
        /*0118*/ 	.word	0x00006970


	//   ....[3]....
        /*011c*/ 	.word	0x00007630


	//   ....[4]....
        /*0120*/ 	.word	0x000082d0


	//   ....[5]....
        /*0124*/ 	.word	0x00008f70


	//----- nvinfo : EIATTR_MBARRIER_INSTR_OFFSETS
	.align		4
.L_45:
        /*0128*/ 	.byte	0x04, 0x39
        /*012a*/ 	.short	(.L_47 - .L_46)


	//   ....[0]....
.L_46:
        /*012c*/ 	.word	0x000005e0
        /*0130*/ 	.word	0x000000ff
        /*0134*/ 	.word	0x00000000
        /*0138*/ 	.short	0x0100
        /*013a*/ 	.byte	0x07
	.zero		1


	//   ....[1]....
        /*013c*/ 	.word	0x000005f0
        /*0140*/ 	.word	0x000000ff
        /*0144*/ 	.word	0x00000040
        /*0148*/ 	.short	0x0100
        /*014a*/ 	.byte	0x07
	.zero		1


	//   ....[2]....
        /*014c*/ 	.word	0x00000600
        /*0150*/ 	.word	0x000000ff
        /*0154*/ 	.word	0x00000008
        /*0158*/ 	.short	0x0100
        /*015a*/ 	.byte	0x07
	.zero		1


	//   ....[3]....
        /*015c*/ 	.word	0x00000610
        /*0160*/ 	.word	0x000000ff
        /*0164*/ 	.word	0x00000048
        /*0168*/ 	.short	0x0100
        /*016a*/ 	.byte	0x07
	.zero		1


	//   ....[4]....
        /*016c*/ 	.word	0x00000620
        /*0170*/ 	.word	0x000000ff
        /*0174*/ 	.word	0x00000010
        /*0178*/ 	.short	0x0100
        /*017a*/ 	.byte	0x07
	.zero		1


	//   ....[5]....
        /*017c*/ 	.word	0x00000630
        /*0180*/ 	.word	0x000000ff
        /*0184*/ 	.word	0x00000050
        /*0188*/ 	.short	0x0100
        /*018a*/ 	.byte	0x07
	.zero		1


	//   ....[6]....
        /*018c*/ 	.word	0x00000640
        /*0190*/ 	.word	0x000000ff
        /*0194*/ 	.word	0x00000018
        /*0198*/ 	.short	0x0100
        /*019a*/ 	.byte	0x07
	.zero		1


	//   ....[7]....
        /*019c*/ 	.word	0x00000650
        /*01a0*/ 	.word	0x000000ff
        /*01a4*/ 	.word	0x00000058
        /*01a8*/ 	.short	0x0100
        /*01aa*/ 	.byte	0x07
	.zero		1


	//   ....[8]....
        /*01ac*/ 	.word	0x00000660
        /*01b0*/ 	.word	0x000000ff
        /*01b4*/ 	.word	0x00000020
        /*01b8*/ 	.short	0x0100
        /*01ba*/ 	.byte	0x07
	.zero		1


	//   ....[9]....
        /*01bc*/ 	.word	0x00000670
        /*01c0*/ 	.word	0x000000ff
        /*01c4*/ 	.word	0x00000060
        /*01c8*/ 	.short	0x0100
        /*01ca*/ 	.byte	0x07
	.zero		1


	//   ....[10]....
        /*01cc*/ 	.word	0x00000680
        /*01d0*/ 	.word	0x000000ff
        /*01d4*/ 	.word	0x00000028
        /*01d8*/ 	.short	0x0100
        /*01da*/ 	.byte	0x07
	.zero		1


	//   ....[11]....
        /*01dc*/ 	.word	0x00000690
        /*01e0*/ 	.word	0x000000ff
        /*01e4*/ 	.word	0x00000068
        /*01e8*/ 	.short	0x0100
        /*01ea*/ 	.byte	0x07
	.zero		1


	//   ....[12]....
        /*01ec*/ 	.word	0x000006a0
        /*01f0*/ 	.word	0x000000ff
        /*01f4*/ 	.word	0x00000030
        /*01f8*/ 	.short	0x0100
        /*01fa*/ 	.byte	0x07
	.zero		1


	//   ....[13]....
        /*01fc*/ 	.word	0x000006b0
        /*0200*/ 	.word	0x000000ff
        /*0204*/ 	.word	0x00000070
        /*0208*/ 	.short	0x0100
        /*020a*/ 	.byte	0x07
	.zero		1


	//   ....[14]....
        /*020c*/ 	.word	0x000006c0
        /*0210*/ 	.word	0x000000ff
        /*0214*/ 	.word	0x00000038
        /*0218*/ 	.short	0x0100
        /*021a*/ 	.byte	0x07
	.zero		1


	//   ....[15]....
        /*021c*/ 	.word	0x000006d0
        /*0220*/ 	.word	0x000000ff
        /*0224*/ 	.word	0x00000078
        /*0228*/ 	.short	0x0100
        /*022a*/ 	.byte	0x07
	.zero		1


	//   ....[16]....
        /*022c*/ 	.word	0x000007f0
        /*0230*/ 	.word	0x000000ff
        /*0234*/ 	.word	0x00000080
        /*0238*/ 	.short	0x0100
        /*023a*/ 	.byte	0x08
	.zero		1


	//   ....[17]....
        /*023c*/ 	.word	0x00000800
        /*0240*/ 	.word	0x000000ff
        /*0244*/ 	.word	0x000000a0
        /*0248*/ 	.short	0x0100
        /*024a*/ 	.byte	0x08
	.zero		1


	//   ....[18]....
        /*024c*/ 	.word	0x00000810
        /*0250*/ 	.word	0x000000ff
        /*0254*/ 	.word	0x00000088
        /*0258*/ 	.short	0x0100
        /*025a*/ 	.byte	0x08
	.zero		1


	//   ....[19]....
        /*025c*/ 	.word	0x00000820
        /*0260*/ 	.word	0x000000ff
        /*0264*/ 	.word	0x000000a8
        /*0268*/ 	.short	0x0100
        /*026a*/ 	.byte	0x08
	.zero		1


	//   ....[20]....
        /*026c*/ 	.word	0x00000830
        /*0270*/ 	.word	0x000000ff
        /*0274*/ 	.word	0x00000090
        /*0278*/ 	.short	0x0100
        /*027a*/ 	.byte	0x08
	.zero		1


	//   ....[21]....
        /*027c*/ 	.word	0x00000840
        /*0280*/ 	.word	0x000000ff
        /*0284*/ 	.word	0x000000b0
        /*0288*/ 	.short	0x0100
        /*028a*/ 	.byte	0x08
	.zero		1


	//   ....[22]....
        /*028c*/ 	.word	0x00000850
        /*0290*/ 	.word	0x000000ff
        /*0294*/ 	.word	0x00000098
        /*0298*/ 	.short	0x0100
        /*029a*/ 	.byte	0x08
	.zero		1


	//   ....[23]....
        /*029c*/ 	.word	0x00000860
        /*02a0*/ 	.word	0x000000ff
        /*02a4*/ 	.word	0x000000b8
        /*02a8*/ 	.short	0x0100
        /*02aa*/ 	.byte	0x08
	.zero		1


	//   ....[24]....
        /*02ac*/ 	.word	0x00000940
        /*02b0*/ 	.word	0x000000ff
        /*02b4*/ 	.word	0x000000c0
        /*02b8*/ 	.short	0x0100
        /*02ba*/ 	.byte	0x07
	.zero		1


	//   ....[25]....
        /*02bc*/ 	.word	0x00000950
        /*02c0*/ 	.word	0x000000ff
        /*02c4*/ 	.word	0x000000c8
        /*02c8*/ 	.short	0x0100
        /*02ca*/ 	.byte	0x07
	.zero		1


	//   ....[26]....
        /*02cc*/ 	.word	0x00000a80
        /*02d0*/ 	.word	0x000000ff
        /*02d4*/ 	.word	0x000000d0
        /*02d8*/ 	.short	0x0100
        /*02da*/ 	.byte	0x07
	.zero		1


	//   ....[27]....
        /*02dc*/ 	.word	0x00000a90
        /*02e0*/ 	.word	0x000000ff
        /*02e4*/ 	.word	0x000000e0
        /*02e8*/ 	.short	0x0100
        /*02ea*/ 	.byte	0x07
	.zero		1


	//   ....[28]....
        /*02ec*/ 	.word	0x00000aa0
        /*02f0*/ 	.word	0x000000ff
        /*02f4*/ 	.word	0x000000d8
        /*02f8*/ 	.short	0x0100
        /*02fa*/ 	.byte	0x07
	.zero		1


	//   ....[29]....
        /*02fc*/ 	.word	0x00000ab0
        /*0300*/ 	.word	0x000000ff
        /*0304*/ 	.word	0x000000e8
        /*0308*/ 	.short	0x0100
        /*030a*/ 	.byte	0x07
	.zero		1


	//   ....[30]....
        /*030c*/ 	.word	0x00000bd0
        /*0310*/ 	.word	0x000000ff
        /*0314*/ 	.word	0x000000f0
        /*0318*/ 	.short	0x0100
        /*031a*/ 	.byte	0x08
	.zero		1


	//   ....[31]....
        /*031c*/ 	.word	0x00000be0
        /*0320*/ 	.word	0x000000ff
        /*0324*/ 	.word	0x00000110
        /*0328*/ 	.short	0x0100
        /*032a*/ 	.byte	0x08
	.zero		1


	//   ....[32]....
        /*032c*/ 	.word	0x00000bf0
        /*0330*/ 	.word	0x000000ff
        /*0334*/ 	.word	0x000000f8
        /*0338*/ 	.short	0x0100
        /*033a*/ 	.byte	0x08
	.zero		1


	//   ....[33]....
        /*033c*/ 	.word	0x00000c00
        /*0340*/ 	.word	0x000000ff
        /*0344*/ 	.word	0x00000118
        /*0348*/ 	.short	0x0100
        /*034a*/ 	.byte	0x08
	.zero		1


	//   ....[34]....
        /*034c*/ 	.word	0x00000c10
        /*0350*/ 	.word	0x000000ff
        /*0354*/ 	.word	0x00000100
        /*0358*/ 	.short	0x0100
        /*035a*/ 	.byte	0x08
	.zero		1


	//   ....[35]....
        /*035c*/ 	.word	0x00000c20
        /*0360*/ 	.word	0x000000ff
        /*0364*/ 	.word	0x00000120
        /*0368*/ 	.short	0x0100
        /*036a*/ 	.byte	0x08
	.zero		1


	//   ....[36]....
        /*036c*/ 	.word	0x00000c30
        /*0370*/ 	.word	0x000000ff
        /*0374*/ 	.word	0x00000108
        /*0378*/ 	.short	0x0100
        /*037a*/ 	.byte	0x08
	.zero		1


	//   ....[37]....
        /*037c*/ 	.word	0x00000c40
        /*0380*/ 	.word	0x000000ff
        /*0384*/ 	.word	0x00000128
        /*0388*/ 	.short	0x0100
        /*038a*/ 	.byte	0x08
	.zero		1


	//   ....[38]....
        /*038c*/ 	.word	0x00000d30
        /*0390*/ 	.word	0x000000ff
        /*0394*/ 	.word	0x00000130
        /*0398*/ 	.short	0x0100
        /*039a*/ 	.byte	0x07
	.zero		1


	//   ....[39]....
        /*039c*/ 	.word	0x00000d40
        /*03a0*/ 	.word	0x000000ff
        /*03a4*/ 	.word	0x00000140
        /*03a8*/ 	.short	0x0100
        /*03aa*/ 	.byte	0x07
	.zero		1


	//   ....[40]....
        /*03ac*/ 	.word	0x00000d50
        /*03b0*/ 	.word	0x000000ff
        /*03b4*/ 	.word	0x00000138
        /*03b8*/ 	.short	0x0100
        /*03ba*/ 	.byte	0x07
	.zero		1


	//   ....[41]....
        /*03bc*/ 	.word	0x00000d60
        /*03c0*/ 	.word	0x000000ff
        /*03c4*/ 	.word	0x00000148
        /*03c8*/ 	.short	0x0100
        /*03ca*/ 	.byte	0x07
	.zero		1


	//   ....[42]....
        /*03cc*/ 	.word	0x00000e50
        /*03d0*/ 	.word	0x000000ff
        /*03d4*/ 	.word	0x00000150
        /*03d8*/ 	.short	0x0100
        /*03da*/ 	.byte	0x06
	.zero		1


	//   ....[43]....
        /*03dc*/ 	.word	0x00001870
        /*03e0*/ 	.word	0x00000002
        /*03e4*/ 	.word	0x00000140
        /*03e8*/ 	.short	0x010a
        /*03ea*/ 	.byte	0xff
	.zero		1


	//   ....[44]....
        /*03ec*/ 	.word	0x000018a0
        /*03f0*/ 	.word	0x00000002
        /*03f4*/ 	.word	0x00000130
        /*03f8*/ 	.short	0x0101
        /*03fa*/ 	.byte	0xff
	.zero		1


	//   ....[45]....
        /*03fc*/ 	.word	0x00001970
        /*0400*/ 	.word	0x000000ff
        /*0404*/ 	.word	0x00000040
        /*0408*/ 	.short	0x010a
        /*040a*/ 	.byte	0x08
	.zero		1


	//   ....[46]....
        /*040c*/ 	.word	0x00001a70
        /*0410*/ 	.word	0x000000ff
        /*0414*/ 	.word	0x00000040
        /*0418*/ 	.short	0x010a
        /*041a*/ 	.byte	0x31
	.zero		1


	//   ....[47]....
        /*041c*/ 	.word	0x00001c20
        /*0420*/ 	.word	0x000000ff
        /*0424*/ 	.word	0x00000040
        /*0428*/ 	.short	0x010a
        /*042a*/ 	.byte	0x08
	.zero		1


	//   ....[48]....
        /*042c*/ 	.word	0x00001d20
        /*0430*/ 	.word	0x000000ff
        /*0434*/ 	.word	0x000000c8
        /*0438*/ 	.short	0x0101
        /*043a*/ 	.byte	0x07
	.zero		1


	//   ....[49]....
        /*043c*/ 	.word	0x00001d40
        /*0440*/ 	.word	0x000000ff
        /*0444*/ 	.word	0x00000040
        /*0448*/ 	.short	0x010a
        /*044a*/ 	.byte	0x08
	.zero		1


	//   ....[50]....
        /*044c*/ 	.word	0x00001dc0
        /*0450*/ 	.word	0x000000ff
        /*0454*/ 	.word	0x00000040
        /*0458*/ 	.short	0x010a
        /*045a*/ 	.byte	0x11
	.zero		1


	//   ....[51]....
        /*045c*/ 	.word	0x00001f50
        /*0460*/ 	.word	0x000000ff
        /*0464*/ 	.word	0x00000040
        /*0468*/ 	.short	0x010a
        /*046a*/ 	.byte	0x08
	.zero		1


	//   ....[52]....
        /*046c*/ 	.word	0x000020a0
        /*0470*/ 	.word	0x00000002
        /*0474*/ 	.word	0x000000d0
        /*0478*/ 	.short	0x010a
        /*047a*/ 	.byte	0xff
	.zero		1


	//   ....[53]....
        /*047c*/ 	.word	0x00002160
        /*0480*/ 	.word	0x00000002
        /*0484*/ 	.word	0x00000000
        /*0488*/ 	.short	0x0101
        /*048a*/ 	.byte	0xff
	.zero		1


	//   ....[54]....
        /*048c*/ 	.word	0x000026c0
        /*0490*/ 	.word	0x000000ff
        /*0494*/ 	.word	0x00000000
        /*0498*/ 	.short	0x010a
        /*049a*/ 	.byte	0x04
	.zero		1


	//   ....[55]....
        /*049c*/ 	.word	0x00002750
        /*04a0*/ 	.word	0x000000ff
        /*04a4*/ 	.word	0x00000000
        /*04a8*/ 	.short	0x010a
        /*04aa*/ 	.byte	0x04
	.zero		1


	//   ....[56]....
        /*04ac*/ 	.word	0x000027e0
        /*04b0*/ 	.word	0x000000ff
        /*04b4*/ 	.word	0x00000000
        /*04b8*/ 	.short	0x010a
        /*04ba*/ 	.byte	0x04
	.zero		1


	//   ....[57]....
        /*04bc*/ 	.word	0x00002870
        /*04c0*/ 	.word	0x000000ff
        /*04c4*/ 	.word	0x00000000
        /*04c8*/ 	.short	0x010a
        /*04ca*/ 	.byte	0x04
	.zero		1


	//   ....[58]....
        /*04cc*/ 	.word	0x00002900
        /*04d0*/ 	.word	0x000000ff
        /*04d4*/ 	.word	0x00000000
        /*04d8*/ 	.short	0x010a
        /*04da*/ 	.byte	0x04
	.zero		1


	//   ....[59]....
        /*04dc*/ 	.word	0x00002990
        /*04e0*/ 	.word	0x000000ff
        /*04e4*/ 	.word	0x00000000
        /*04e8*/ 	.short	0x010a
        /*04ea*/ 	.byte	0x04
	.zero		1


	//   ....[60]....
        /*04ec*/ 	.word	0x00002a20
        /*04f0*/ 	.word	0x000000ff
        /*04f4*/ 	.word	0x00000000
        /*04f8*/ 	.short	0x010a
        /*04fa*/ 	.byte	0x04
	.zero		1


	//   ....[61]....
        /*04fc*/ 	.word	0x00002ac0
        /*0500*/ 	.word	0x00000000
        /*0504*/ 	.word	0x00000000
        /*0508*/ 	.short	0x010a
        /*050a*/ 	.byte	0xff
	.zero		1


	//   ....[62]....
        /*050c*/ 	.word	0x00002be0
        /*0510*/ 	.word	0x00000000
        /*0514*/ 	.word	0x00000130
        /*0518*/ 	.short	0x010a
        /*051a*/ 	.byte	0xff
	.zero		1


	//   ....[63]....
        /*051c*/ 	.word	0x00002c50
        /*0520*/ 	.word	0x00000000
        /*0524*/ 	.word	0x00000000
        /*0528*/ 	.short	0x0101
        /*052a*/ 	.byte	0xff
	.zero		1


	//   ....[64]....
        /*052c*/ 	.word	0x00002c70
        /*0530*/ 	.word	0x000000ff
        /*0534*/ 	.word	0x000000e0
        /*0538*/ 	.short	0x010a
        /*053a*/ 	.byte	0x05
	.zero		1


	//   ....[65]....
        /*053c*/ 	.word	0x00002d90
        /*0540*/ 	.word	0x00000000
        /*0544*/ 	.word	0x000000d0
        /*0548*/ 	.short	0x010a
        /*054a*/ 	.byte	0xff
	.zero		1


	//   ....[66]....
        /*054c*/ 	.word	0x00002e90
        /*0550*/ 	.word	0x00000000
        /*0554*/ 	.word	0x00000000
        /*0558*/ 	.short	0x0101
        /*055a*/ 	.byte	0xff
	.zero		1


	//   ....[67]....
        /*055c*/ 	.word	0x00002f20
        /*0560*/ 	.word	0x000000ff
        /*0564*/ 	.word	0x000000e0
        /*0568*/ 	.short	0x0106
        /*056a*/ 	.byte	0x05
	.zero		1


	//   ....[68]....
        /*056c*/ 	.word	0x00002f40
        /*0570*/ 	.word	0x000000ff
        /*0574*/ 	.word	0x000000e0
        /*0578*/ 	.short	0x010a
        /*057a*/ 	.byte	0x05
	.zero		1


	//   ....[69]....
        /*057c*/ 	.word	0x00002fd0
        /*0580*/ 	.word	0x000000ff
        /*0584*/ 	.word	0x000000e0
        /*0588*/ 	.short	0x0106
        /*058a*/ 	.byte	0x04
	.zero		1


	//   ....[70]....
        /*058c*/ 	.word	0x00003010
        /*0590*/ 	.word	0x00000000
        /*0594*/ 	.word	0x000000e0
        /*0598*/ 	.short	0x010a
        /*059a*/ 	.byte	0xff
	.zero		1


	//   ....[71]....
        /*059c*/ 	.word	0x00003250
        /*05a0*/ 	.word	0x000000ff
        /*05a4*/ 	.word	0x00000008
        /*05a8*/ 	.short	0x010a
        /*05aa*/ 	.byte	0x06
	.zero		1


	//   ....[72]....
        /*05ac*/ 	.word	0x00003270
        /*05b0*/ 	.word	0x000000ff
        /*05b4*/ 	.word	0x00000008
        /*05b8*/ 	.short	0x010a
        /*05ba*/ 	.byte	0x06
	.zero		1


	//   ....[73]....
        /*05bc*/ 	.word	0x00003400
        /*05c0*/ 	.word	0x000000ff
        /*05c4*/ 	.word	0x00000008
        /*05c8*/ 	.short	0x010a
        /*05ca*/ 	.byte	0x06
	.zero		1


	//   ....[74]....
        /*05cc*/ 	.word	0x00003420
        /*05d0*/ 	.word	0x000000ff
        /*05d4*/ 	.word	0x00000008
        /*05d8*/ 	.short	0x010a
        /*05da*/ 	.byte	0x06
	.zero		1


	//   ....[75]....
        /*05dc*/ 	.word	0x000034e0
        /*05e0*/ 	.word	0x000000ff
        /*05e4*/ 	.word	0x00000000
        /*05e8*/ 	.short	0x0101
        /*05ea*/ 	.byte	0x07
	.zero		1


	//   ....[76]....
        /*05ec*/ 	.word	0x00003820
        /*05f0*/ 	.word	0x00000000
        /*05f4*/ 	.word	0x000000d0
        /*05f8*/ 	.short	0x010a
        /*05fa*/ 	.byte	0xff
	.zero		1


	//   ....[77]....
        /*05fc*/ 	.word	0x000038e0
        /*0600*/ 	.word	0x00000000
        /*0604*/ 	.word	0x00000000
        /*0608*/ 	.short	0x0101
        /*060a*/ 	.byte	0xff
	.zero		1


	//   ....[78]....
        /*060c*/ 	.word	0x000039a0
        /*0610*/ 	.word	0x000000ff
        /*0614*/ 	.word	0x00000000
        /*0618*/ 	.short	0x010a
        /*061a*/ 	.byte	0x08
	.zero		1


	//   ....[79]....
        /*061c*/ 	.word	0x000039b0
        /*0620*/ 	.word	0x000000ff
        /*0624*/ 	.word	0x00000110
        /*0628*/ 	.short	0x010a
        /*062a*/ 	.byte	0x09
	.zero		1


	//   ....[80]....
        /*062c*/ 	.word	0x00003a60
        /*0630*/ 	.word	0x000000ff
        /*0634*/ 	.word	0x00000000
        /*0638*/ 	.short	0x010a
        /*063a*/ 	.byte	0x08
	.zero		1


	//   ....[81]....
        /*063c*/ 	.word	0x00003b90
        /*0640*/ 	.word	0x000000ff
        /*0644*/ 	.word	0x00000000
        /*0648*/ 	.short	0x010a
        /*064a*/ 	.byte	0x1e
	.zero		1


	//   ....[82]....
        /*064c*/ 	.word	0x00003e90
        /*0650*/ 	.word	0x000000ff
        /*0654*/ 	.word	0x00000000
        /*0658*/ 	.short	0x010a
        /*065a*/ 	.byte	0x08
	.zero		1


	//   ....[83]....
        /*065c*/ 	.word	0x00003f20
        /*0660*/ 	.word	0x000000ff
        /*0664*/ 	.word	0x00000000
        /*0668*/ 	.short	0x010a
        /*066a*/ 	.byte	0x08
	.zero		1


	//   ....[84]....
        /*066c*/ 	.word	0x00003fb0
        /*0670*/ 	.word	0x000000ff
        /*0674*/ 	.word	0x00000000
        /*0678*/ 	.short	0x010a
        /*067a*/ 	.byte	0x08
	.zero		1


	//   ....[85]....
        /*067c*/ 	.word	0x00004050
        /*0680*/ 	.word	0x00000000
        /*0684*/ 	.word	0x00000000
        /*0688*/ 	.short	0x010a
        /*068a*/ 	.byte	0xff
	.zero		1


	//   ....[86]....
        /*068c*/ 	.word	0x00004090
        /*0690*/ 	.word	0x00000000
        /*0694*/ 	.word	0x00000000
        /*0698*/ 	.short	0x010a
        /*069a*/ 	.byte	0xff
	.zero		1


	//   ....[87]....
        /*069c*/ 	.word	0x00004100
        /*06a0*/ 	.word	0x000000ff
        /*06a4*/ 	.word	0x00000000
        /*06a8*/ 	.short	0x0101
        /*06aa*/ 	.byte	0x05
	.zero		1


	//   ....[88]....
        /*06ac*/ 	.word	0x00004140
        /*06b0*/ 	.word	0x000000ff
        /*06b4*/ 	.word	0x00000150
        /*06b8*/ 	.short	0x010a
        /*06ba*/ 	.byte	0x07
	.zero		1


	//   ....[89]....
        /*06bc*/ 	.word	0x00004190
        /*06c0*/ 	.word	0x000000ff
        /*06c4*/ 	.word	0x00000000
        /*06c8*/ 	.short	0x0101
        /*06ca*/ 	.byte	0x05
	.zero		1


	//   ....[90]....
        /*06cc*/ 	.word	0x000045e0
        /*06d0*/ 	.word	0x00000000
        /*06d4*/ 	.word	0x000000d0
        /*06d8*/ 	.short	0x010a
        /*06da*/ 	.byte	0xff
	.zero		1


	//   ....[91]....
        /*06dc*/ 	.word	0x000046a0
        /*06e0*/ 	.word	0x00000000
        /*06e4*/ 	.word	0x00000000
        /*06e8*/ 	.short	0x0101
        /*06ea*/ 	.byte	0xff
	.zero		1


	//   ....[92]....
        /*06ec*/ 	.word	0x000049c0
        /*06f0*/ 	.word	0x000000ff
        /*06f4*/ 	.word	0x000000c8
        /*06f8*/ 	.short	0x010a
        /*06fa*/ 	.byte	0x06
	.zero		1


	//   ....[93]....
        /*06fc*/ 	.word	0x00004bb0
        /*0700*/ 	.word	0x000000ff
        /*0704*/ 	.word	0x000000a0
        /*0708*/ 	.short	0x010a
        /*070a*/ 	.byte	0x06
	.zero		1


	//   ....[94]....
        /*070c*/ 	.word	0x00004da0
        /*0710*/ 	.word	0x000000ff
        /*0714*/ 	.word	0x00000080
        /*0718*/ 	.short	0x010b
        /*071a*/ 	.byte	0x06
	.zero		1


	//   ....[95]....
        /*071c*/ 	.word	0x00004db0
        /*0720*/ 	.word	0x000000ff
        /*0724*/ 	.word	0x00000000
        /*0728*/ 	.short	0x0101
        /*072a*/ 	.byte	0x0e
	.zero		1


	//   ....[96]....
        /*072c*/ 	.word	0x00004dc0
        /*0730*/ 	.word	0x000000ff
        /*0734*/ 	.word	0x000000a8
        /*0738*/ 	.short	0x010a
        /*073a*/ 	.byte	0x06
	.zero		1


	//   ....[97]....
        /*073c*/ 	.word	0x00004f80
        /*0740*/ 	.word	0x000000ff
        /*0744*/ 	.word	0x00000088
        /*0748*/ 	.short	0x010b
        /*074a*/ 	.byte	0x06
	.zero		1


	//   ....[98]....
        /*074c*/ 	.word	0x00004f90
        /*0750*/ 	.word	0x000000ff
        /*0754*/ 	.word	0x00000000
        /*0758*/ 	.short	0x0101
        /*075a*/ 	.byte	0x0e
	.zero		1


	//   ....[99]....
        /*075c*/ 	.word	0x00004fa0
        /*0760*/ 	.word	0x000000ff
        /*0764*/ 	.word	0x000000b0
        /*0768*/ 	.short	0x010a
        /*076a*/ 	.byte	0x06
	.zero		1


	//   ....[100]....
        /*076c*/ 	.word	0x00005190
        /*0770*/ 	.word	0x000000ff
        /*0774*/ 	.word	0x00000090
        /*0778*/ 	.short	0x010b
        /*077a*/ 	.byte	0x06
	.zero		1


	//   ....[101]....
        /*077c*/ 	.word	0x00005200
        /*0780*/ 	.word	0x000000ff
        /*0784*/ 	.word	0x00000000
        /*0788*/ 	.short	0x0101
        /*078a*/ 	.byte	0x0e
	.zero		1


	//   ....[102]....
        /*078c*/ 	.word	0x00005210
        /*0790*/ 	.word	0x000000ff
        /*0794*/ 	.word	0x000000b8
        /*0798*/ 	.short	0x010a
        /*079a*/ 	.byte	0x06
	.zero		1


	//   ....[103]....
        /*079c*/ 	.word	0x000054c0
        /*07a0*/ 	.word	0x000000ff
        /*07a4*/ 	.word	0x00000098
        /*07a8*/ 	.short	0x010b
        /*07aa*/ 	.byte	0x06
	.zero		1


	//   ....[104]....
        /*07ac*/ 	.word	0x000054e0
        /*07b0*/ 	.word	0x000000ff
        /*07b4*/ 	.word	0x00000000
        /*07b8*/ 	.short	0x0101
        /*07ba*/ 	.byte	0x07
	.zero		1


	//   ....[105]....
        /*07bc*/ 	.word	0x00005510
        /*07c0*/ 	.word	0x000000ff
        /*07c4*/ 	.word	0x000000a0
        /*07c8*/ 	.short	0x010a
        /*07ca*/ 	.byte	0x06
	.zero		1


	//   ....[106]....
        /*07cc*/ 	.word	0x00005530
        /*07d0*/ 	.word	0x000000ff
        /*07d4*/ 	.word	0x000000a8
        /*07d8*/ 	.short	0x010a
        /*07da*/ 	.byte	0x06
	.zero		1


	//   ....[107]....
        /*07dc*/ 	.word	0x00005550
        /*07e0*/ 	.word	0x000000ff
        /*07e4*/ 	.word	0x000000b0
        /*07e8*/ 	.short	0x010a
        /*07ea*/ 	.byte	0x06
	.zero		1


	//   ....[108]....
        /*07ec*/ 	.word	0x00005590
        /*07f0*/ 	.word	0x00000000
        /*07f4*/ 	.word	0x000000b8
        /*07f8*/ 	.short	0x010a
        /*07fa*/ 	.byte	0xff
	.zero		1


	//   ....[109]....
        /*07fc*/ 	.word	0x00005980
        /*0800*/ 	.word	0x00000000
        /*0804*/ 	.word	0x000000d0
        /*0808*/ 	.short	0x010a
        /*080a*/ 	.byte	0xff
	.zero		1


	//   ....[110]....
        /*080c*/ 	.word	0x00005a90
        /*0810*/ 	.word	0x00000000
        /*0814*/ 	.word	0x00000000
        /*0818*/ 	.short	0x0101
        /*081a*/ 	.byte	0xff
	.zero		1


	//   ....[111]....
        /*081c*/ 	.word	0x00006520
        /*0820*/ 	.word	0x000000ff
        /*0824*/ 	.word	0x00000080
        /*0828*/ 	.short	0x010a
        /*082a*/ 	.byte	0x2f
	.zero		1


	//   ....[112]....
        /*082c*/ 	.word	0x00006620
        /*0830*/ 	.word	0x00000076
        /*0834*/ 	.word	0x000000f0
        /*0838*/ 	.short	0x010a
        /*083a*/ 	.byte	0xff
	.zero		1


	//   ....[113]....
        /*083c*/ 	.word	0x00006770
        /*0840*/ 	.word	0x000000ff
        /*0844*/ 	.word	0x00000080
        /*0848*/ 	.short	0x010a
        /*084a*/ 	.byte	0x2f
	.zero		1


	//   ....[114]....
        /*084c*/ 	.word	0x00006850
        /*0850*/ 	.word	0x00000076
        /*0854*/ 	.word	0x000000f0
        /*0858*/ 	.short	0x010a
        /*085a*/ 	.byte	0xff
	.zero		1


	//   ....[115]....
        /*085c*/ 	.word	0x00007360
        /*0860*/ 	.word	0x00000000
        /*0864*/ 	.word	0x00000000
        /*0868*/ 	.short	0x0101
        /*086a*/ 	.byte	0xff
	.zero		1


	//   ....[116]....
        /*086c*/ 	.word	0x00007370
        /*0870*/ 	.word	0x00000003
        /*0874*/ 	.word	0x00000080
        /*0878*/ 	.short	0x010a
        /*087a*/ 	.byte	0xff
	.zero		1


	//   ....[117]....
        /*087c*/ 	.word	0x00007450
        /*0880*/ 	.word	0x00000003
        /*0884*/ 	.word	0x00000080
        /*0888*/ 	.short	0x010a
        /*088a*/ 	.byte	0xff
	.zero		1


	//   ....[118]....
        /*088c*/ 	.word	0x00008000
        /*0890*/ 	.word	0x00000030
        /*0894*/ 	.word	0x00000000
        /*0898*/ 	.short	0x0101
        /*089a*/ 	.byte	0xff
	.zero		1


	//   ....[119]....
        /*089c*/ 	.word	0x00008020
        /*08a0*/ 	.word	0x00000000
        /*08a4*/ 	.word	0x00000080
        /*08a8*/ 	.short	0x010a
        /*08aa*/ 	.byte	0xff
	.zero		1


	//   ....[120]....
        /*08ac*/ 	.word	0x000080f0
        /*08b0*/ 	.word	0x00000000
        /*08b4*/ 	.word	0x00000080
        /*08b8*/ 	.short	0x010a
        /*08ba*/ 	.byte	0xff
	.zero		1


	//   ....[121]....
        /*08bc*/ 	.word	0x00008ca0
        /*08c0*/ 	.word	0x00000030
        /*08c4*/ 	.word	0x00000000
        /*08c8*/ 	.short	0x0101
        /*08ca*/ 	.byte	0xff
	.zero		1


	//   ....[122]....
        /*08cc*/ 	.word	0x00008cc0
        /*08d0*/ 	.word	0x00000000
        /*08d4*/ 	.word	0x00000080
        /*08d8*/ 	.short	0x010a
        /*08da*/ 	.byte	0xff
	.zero		1


	//   ....[123]....
        /*08dc*/ 	.word	0x00008d90
        /*08e0*/ 	.word	0x00000000
        /*08e4*/ 	.word	0x00000080
        /*08e8*/ 	.short	0x010a
        /*08ea*/ 	.byte	0xff
	.zero		1


	//   ....[124]....
        /*08ec*/ 	.word	0x00009180
        /*08f0*/ 	.word	0x00000076
        /*08f4*/ 	.word	0x00000000
        /*08f8*/ 	.short	0x0101
        /*08fa*/ 	.byte	0xff
	.zero		1


	//   ....[125]....
        /*08fc*/ 	.word	0x00009990
        /*0900*/ 	.word	0x00000000
        /*0904*/ 	.word	0x00000000
        /*0908*/ 	.short	0x0101
        /*090a*/ 	.byte	0xff
	.zero		1


	//   ....[126]....
        /*090c*/ 	.word	0x00009c20
        /*0910*/ 	.word	0x000000ff
        /*0914*/ 	.word	0x00000000
        /*0918*/ 	.short	0x0101
        /*091a*/ 	.byte	0x04
	.zero		1


	//   ....[127]....
        /*091c*/ 	.word	0x00009c40
        /*0920*/ 	.word	0x00000002
        /*0924*/ 	.word	0x00000140
        /*0928*/ 	.short	0x010a
        /*092a*/ 	.byte	0xff
	.zero		1


	//   ....[128]....
        /*092c*/ 	.word	0x00009ca0
        /*0930*/ 	.word	0x00000002
        /*0934*/ 	.word	0x00000040
        /*0938*/ 	.short	0x010a
        /*093a*/ 	.byte	0xff
	.zero		1


	//   ....[129]....
        /*093c*/ 	.word	0x00009d00
        /*0940*/ 	.word	0x00000002
        /*0944*/ 	.word	0x00000040
        /*0948*/ 	.short	0x010a
        /*094a*/ 	.byte	0xff
	.zero		1


	//   ....[130]....
        /*094c*/ 	.word	0x00009d50
        /*0950*/ 	.word	0x00000002
        /*0954*/ 	.word	0x000000d0
        /*0958*/ 	.short	0x010a
        /*095a*/ 	.byte	0xff
	.zero		1


	//   ....[131]....
        /*095c*/ 	.word	0x00009db0
        /*0960*/ 	.word	0x00000000
        /*0964*/ 	.word	0x00000000
        /*0968*/ 	.short	0x010a
        /*096a*/ 	.byte	0xff
	.zero		1


	//   ....[132]....
        /*096c*/ 	.word	0x00009e10
        /*0970*/ 	.word	0x00000000
        /*0974*/ 	.word	0x00000000
        /*0978*/ 	.short	0x010a
        /*097a*/ 	.byte	0xff
	.zero		1


	//   ....[133]....
        /*097c*/ 	.word	0x00009e70
        /*0980*/ 	.word	0x00000000
        /*0984*/ 	.word	0x00000000
        /*0988*/ 	.short	0x010a
        /*098a*/ 	.byte	0xff
	.zero		1


	//   ....[134]....
        /*098c*/ 	.word	0x00009ed0
        /*0990*/ 	.word	0x00000000
        /*0994*/ 	.word	0x00000000
        /*0998*/ 	.short	0x010a
        /*099a*/ 	.byte	0xff
	.zero		1


	//   ....[135]....
        /*099c*/ 	.word	0x00009f30
        /*09a0*/ 	.word	0x00000000
        /*09a4*/ 	.word	0x00000000
        /*09a8*/ 	.short	0x010a
        /*09aa*/ 	.byte	0xff
	.zero		1


	//   ....[136]....
        /*09ac*/ 	.word	0x00009f90
        /*09b0*/ 	.word	0x00000000
        /*09b4*/ 	.word	0x00000000
        /*09b8*/ 	.short	0x010a
        /*09ba*/ 	.byte	0xff
	.zero		1


	//   ....[137]....
        /*09bc*/ 	.word	0x00009ff0
        /*09c0*/ 	.word	0x00000000
        /*09c4*/ 	.word	0x00000000
        /*09c8*/ 	.short	0x010a
        /*09ca*/ 	.byte	0xff
	.zero		1


	//   ....[138]....
        /*09cc*/ 	.word	0x0000a040
        /*09d0*/ 	.word	0x00000000
        /*09d4*/ 	.word	0x00000130
        /*09d8*/ 	.short	0x010a
        /*09da*/ 	.byte	0xff
	.zero		1


	//   ....[139]....
        /*09dc*/ 	.word	0x0000a0a0
        /*09e0*/ 	.word	0x00000000
        /*09e4*/ 	.word	0x000000e0
        /*09e8*/ 	.short	0x010a
        /*09ea*/ 	.byte	0xff
	.zero		1


	//   ....[140]....
        /*09ec*/ 	.word	0x0000a0f0
        /*09f0*/ 	.word	0x00000000
        /*09f4*/ 	.word	0x000000d0
        /*09f8*/ 	.short	0x010a
        /*09fa*/ 	.byte	0xff
	.zero		1


	//   ....[141]....
        /*09fc*/ 	.word	0x0000a150
        /*0a00*/ 	.word	0x00000000
        /*0a04*/ 	.word	0x000000e0
        /*0a08*/ 	.short	0x010a
        /*0a0a*/ 	.byte	0xff
	.zero		1


	//   ....[142]....
        /*0a0c*/ 	.word	0x0000a1b0
        /*0a10*/ 	.word	0x00000003
        /*0a14*/ 	.word	0x00000008
        /*0a18*/ 	.short	0x010a
        /*0a1a*/ 	.byte	0xff
	.zero		1


	//   ....[143]....
        /*0a1c*/ 	.word	0x0000a290
        /*0a20*/ 	.word	0x00000000
        /*0a24*/ 	.word	0x00000008
        /*0a28*/ 	.short	0x010a
        /*0a2a*/ 	.byte	0xff
	.zero		1


	//   ....[144]....
        /*0a2c*/ 	.word	0x0000a2e0
        /*0a30*/ 	.word	0x00000000
        /*0a34*/ 	.word	0x000000d0
        /*0a38*/ 	.short	0x010a
        /*0a3a*/ 	.byte	0xff
	.zero		1


	//   ....[145]....
        /*0a3c*/ 	.word	0x0000a340
        /*0a40*/ 	.word	0x00000000
        /*0a44*/ 	.word	0x00000110
        /*0a48*/ 	.short	0x010a
        /*0a4a*/ 	.byte	0xff
	.zero		1


	//   ....[146]....
        /*0a4c*/ 	.word	0x0000a3a0
        /*0a50*/ 	.word	0x00000000
        /*0a54*/ 	.word	0x00000000
        /*0a58*/ 	.short	0x010a
        /*0a5a*/ 	.byte	0xff
	.zero		1


	//   ....[147]....
        /*0a5c*/ 	.word	0x0000a400
        /*0a60*/ 	.word	0x00000000
        /*0a64*/ 	.word	0x00000000
        /*0a68*/ 	.short	0x010a
        /*0a6a*/ 	.byte	0xff
	.zero		1


	//   ....[148]....
        /*0a6c*/ 	.word	0x0000a460
        /*0a70*/ 	.word	0x00000000
        /*0a74*/ 	.word	0x00000000
        /*0a78*/ 	.short	0x010a
        /*0a7a*/ 	.byte	0xff
	.zero		1


	//   ....[149]....
        /*0a7c*/ 	.word	0x0000a4c0
        /*0a80*/ 	.word	0x00000000
        /*0a84*/ 	.word	0x00000000
        /*0a88*/ 	.short	0x010a
        /*0a8a*/ 	.byte	0xff
	.zero		1


	//   ....[150]....
        /*0a8c*/ 	.word	0x0000a520
        /*0a90*/ 	.word	0x00000000
        /*0a94*/ 	.word	0x00000150
        /*0a98*/ 	.short	0x010a
        /*0a9a*/ 	.byte	0xff
	.zero		1


	//   ....[151]....
        /*0a9c*/ 	.word	0x0000a570
        /*0aa0*/ 	.word	0x00000000
        /*0aa4*/ 	.word	0x000000d0
        /*0aa8*/ 	.short	0x010a
        /*0aaa*/ 	.byte	0xff
	.zero		1


	//   ....[152]....
        /*0aac*/ 	.word	0x0000a5d0
        /*0ab0*/ 	.word	0x00000000
        /*0ab4*/ 	.word	0x000000c8
        /*0ab8*/ 	.short	0x010a
        /*0aba*/ 	.byte	0xff
	.zero		1


	//   ....[153]....
        /*0abc*/ 	.word	0x0000a630
        /*0ac0*/ 	.word	0x00000000
        /*0ac4*/ 	.word	0x000000a0
        /*0ac8*/ 	.short	0x010a
        /*0aca*/ 	.byte	0xff
	.zero		1


	//   ....[154]....
        /*0acc*/ 	.word	0x0000a690
        /*0ad0*/ 	.word	0x00000000
        /*0ad4*/ 	.word	0x000000a8
        /*0ad8*/ 	.short	0x010a
        /*0ada*/ 	.byte	0xff
	.zero		1


	//   ....[155]....
        /*0adc*/ 	.word	0x0000a6f0
        /*0ae0*/ 	.word	0x00000000
        /*0ae4*/ 	.word	0x000000b0
        /*0ae8*/ 	.short	0x010a
        /*0aea*/ 	.byte	0xff
	.zero		1


	//   ....[156]....
        /*0aec*/ 	.word	0x0000a750
        /*0af0*/ 	.word	0x00000000
        /*0af4*/ 	.word	0x000000b8
        /*0af8*/ 	.short	0x010a
        /*0afa*/ 	.byte	0xff
	.zero		1


	//   ....[157]....
        /*0afc*/ 	.word	0x0000a7b0
        /*0b00*/ 	.word	0x00000000
        /*0b04*/ 	.word	0x000000a0
        /*0b08*/ 	.short	0x010a
        /*0b0a*/ 	.byte	0xff
	.zero		1


	//   ....[158]....
        /*0b0c*/ 	.word	0x0000a810
        /*0b10*/ 	.word	0x00000000
        /*0b14*/ 	.word	0x000000a8
        /*0b18*/ 	.short	0x010a
        /*0b1a*/ 	.byte	0xff
	.zero		1


	//   ....[159]....
        /*0b1c*/ 	.word	0x0000a870
        /*0b20*/ 	.word	0x00000000
        /*0b24*/ 	.word	0x000000b0
        /*0b28*/ 	.short	0x010a
        /*0b2a*/ 	.byte	0xff
	.zero		1


	//   ....[160]....
        /*0b2c*/ 	.word	0x0000a8c0
        /*0b30*/ 	.word	0x00000000
        /*0b34*/ 	.word	0x000000d0
        /*0b38*/ 	.short	0x010a
        /*0b3a*/ 	.byte	0xff
	.zero		1


	//   ....[161]....
        /*0b3c*/ 	.word	0x0000a920
        /*0b40*/ 	.word	0x00000003
        /*0b44*/ 	.word	0x00000080
        /*0b48*/ 	.short	0x010a
        /*0b4a*/ 	.byte	0xff
	.zero		1


	//   ....[162]....
        /*0b4c*/ 	.word	0x0000a970
        /*0b50*/ 	.word	0x00000076
        /*0b54*/ 	.word	0x000000f0
        /*0b58*/ 	.short	0x010a
        /*0b5a*/ 	.byte	0xff
	.zero		1


	//   ....[163]....
        /*0b5c*/ 	.word	0x0000a9c0
        /*0b60*/ 	.word	0x00000003
        /*0b64*/ 	.word	0x00000080
        /*0b68*/ 	.short	0x010a
        /*0b6a*/ 	.byte	0xff
	.zero		1


	//   ....[164]....
        /*0b6c*/ 	.word	0x0000aa10
        /*0b70*/ 	.word	0x00000000
        /*0b74*/ 	.word	0x00000080
        /*0b78*/ 	.short	0x010a
        /*0b7a*/ 	.byte	0xff
	.zero		1


	//   ....[165]....
        /*0b7c*/ 	.word	0x0000aa60
        /*0b80*/ 	.word	0x00000000
        /*0b84*/ 	.word	0x00000080
        /*0b88*/ 	.short	0x010a
        /*0b8a*/ 	.byte	0xff
	.zero		1


	//----- nvinfo : EIATTR_NUM_MBARRIERS
	.align		4
.L_47:
        /*0b8c*/ 	.byte	0x03, 0x38
        /*0b8e*/ 	.short	0x002b


	//----- nvinfo : EIATTR_EXIT_INSTR_OFFSETS
	.align		4
        /*0b90*/ 	.byte	0x04, 0x1c
        /*0b92*/ 	.short	(.L_49 - .L_48)


	//   ....[0]....
.L_48:
        /*0b94*/ 	.word	0x00002af0


	//   ....[1]....
        /*0b98*/ 	.word	0x00002fe0


	//   ....[2]....
        /*0b9c*/ 	.word	0x00003040


	//   ....[3]....
        /*0ba0*/ 	.word	0x000043c0


	//   ....[4]....
        /*0ba4*/ 	.word	0x000055c0


	//   ....[5]....
        /*0ba8*/ 	.word	0x00005600


	//   ....[6]....
        /*0bac*/ 	.word	0x00009b20


	//   ....[7]....
        /*0bb0*/ 	.word	0x00009b90


	//   ....[8]....
        /*0bb4*/ 	.word	0x00009bc0


	//   ....[9]....
        /*0bb8*/ 	.word	0x00009c30


	//----- nvinfo : EIATTR_MAX_THREADS
	.align		4
.L_49:
        /*0bbc*/ 	.byte	0x04, 0x05
        /*0bbe*/ 	.short	(.L_51 - .L_50)
.L_50:
        /*0bc0*/ 	.word	0x00000100
        /*0bc4*/ 	.word	0x00000001
        /*0bc8*/ 	.word	0x00000001


	//----- nvinfo : EIATTR_CRS_STACK_SIZE
	.align		4
.L_51:
        /*0bcc*/ 	.byte	0x04, 0x1e
        /*0bce*/ 	.short	(.L_53 - .L_52)
.L_52:
        /*0bd0*/ 	.word	0x00000000


	//----- nvinfo : EIATTR_CBANK_PARAM_SIZE
	.align		4
.L_53:
        /*0bd4*/ 	.byte	0x03, 0x19
        /*0bd6*/ 	.short	0x0800


	//----- nvinfo : EIATTR_PARAM_CBANK
	.align		4
        /*0bd8*/ 	.byte	0x04, 0x0a
        /*0bda*/ 	.short	(.L_55 - .L_54)
	.align		4
.L_54:
        /*0bdc*/ 	.word	index@(.nv.constant0._ZN7cutlass13device_kernelINS_4gemm6kernel13GemmUniversalIN4cute5tupleIJiiiiEEENS1_10collective13CollectiveMmaINS1_35MainloopSm100TmaUmmaWarpSpecializedILi8ELi2ELi4ENS5_IJNS4_1CILi2EEENSA_ILi1EEESC_EEEEENS5_IJNSA_ILi128EEENSA_ILi256EEENSA_ILi64EEEEEENS_10bfloat16_tENS5_IJlSC_lEEESJ_SK_NS4_8TiledMMAINS4_8MMA_AtomIJNS4_26SM100_MMA_F16BF16_2x1SM_SSISJ_SJ_fLi128ELi256ELNS4_4UMMA5MajorE0ELSP_0ELNSO_7ScaleInE0ELSQ_0EEEEEENS4_6LayoutINS5_IJSC_SC_SC_EEENS5_IJNSA_ILi0EEESV_SV_EEEEENS5_IJNS4_10UnderscoreESY_SY_EEEEENS4_18SM100_TMA_2SM_LOADENS4_14ComposedLayoutINS4_7SwizzleILi3ELi4ELi3EEENS4_18smem_ptr_flag_bitsILi16EEENST_INS5_IJNSA_ILi8EEESH_EEENS5_IJSH_SC_EEEEEEEvNS4_8identityES11_S1B_vS1C_EENS_8epilogue10collective18CollectiveEpilogueINS1E_23Sm100TmaWarpSpecializedILi4ELi2ELi32ELb1ELb0EEEJNS5_IJSH_SG_SH_EEENS5_IJNST_ISH_SC_EENST_INS5_IJNSA_ILi32EEESB_EEENS5_IJSC_SF_EEEEEEEESJ_SK_SJ_SK_NS1E_6fusion15FusionCallbacksIS1I_NS1Q_17LinCombPerRowBiasISJ_fSJ_SJ_fLi8ELNS_15FloatRoundStyleE2EEES1J_S1P_JEEENS4_5SM1004TMEM4LOAD26SM100_TMEM_LOAD_32dp32b32xENS4_13SM90_TMA_LOADENS12_INS13_ILi2ELi4ELi3EEES16_NST_INS5_IJS17_S1L_EEENS5_IJS1L_SC_EEEEEEENS4_39AutoVectorizingCopyWithAssumedAlignmentILi128EEENS4_14SM90_TMA_STOREES25_S27_S27_EEEvvEEEEvNT_6ParamsE)
        /*0be0*/ 	.short	0x0380
        /*0be2*/ 	.short	0x0800


	//----- nvinfo : EIATTR_SW_WAR
	.align		4
.L_55:
        /*0be4*/ 	.byte	0x04, 0x36
        /*0be6*/ 	.short	(.L_57 - .L_56)
.L_56:
        /*0be8*/ 	.word	0x00000008
.L_57:


//--------------------- .nv.callgraph             --------------------------
	.section	.nv.callgraph,"",@"SHT_CUDA_CALLGRAPH"
	.align	4
	.sectionentsize	8
	.align		4
        /*0000*/ 	.word	0x00000000
	.align		4
        /*0004*/ 	.word	0xffffffff
	.align		4
        /*0008*/ 	.word	index@(_ZN7cutlass13device_kernelINS_4gemm6kernel13GemmUniversalIN4cute5tupleIJiiiiEEENS1_10collective13CollectiveMmaINS1_35MainloopSm100TmaUmmaWarpSpecializedILi8ELi2ELi4ENS5_IJNS4_1CILi2EEENSA_ILi1EEESC_EEEEENS5_IJNSA_ILi128EEENSA_ILi256EEENSA_ILi64EEEEEENS_10bfloat16_tENS5_IJlSC_lEEESJ_SK_NS4_8TiledMMAINS4_8MMA_AtomIJNS4_26SM100_MMA_F16BF16_2x1SM_SSISJ_SJ_fLi128ELi256ELNS4_4UMMA5MajorE0ELSP_0ELNSO_7ScaleInE0ELSQ_0EEEEEENS4_6LayoutINS5_IJSC_SC_SC_EEENS5_IJNSA_ILi0EEESV_SV_EEEEENS5_IJNS4_10UnderscoreESY_SY_EEEEENS4_18SM100_TMA_2SM_LOADENS4_14ComposedLayoutINS4_7SwizzleILi3ELi4ELi3EEENS4_18smem_ptr_flag_bitsILi16EEENST_INS5_IJNSA_ILi8EEESH_EEENS5_IJSH_SC_EEEEEEEvNS4_8identityES11_S1B_vS1C_EENS_8epilogue10collective18CollectiveEpilogueINS1E_23Sm100TmaWarpSpecializedILi4ELi2ELi32ELb1ELb0EEEJNS5_IJSH_SG_SH_EEENS5_IJNST_ISH_SC_EENST_INS5_IJNSA_ILi32EEESB_EEENS5_IJSC_SF_EEEEEEEESJ_SK_SJ_SK_NS1E_6fusion15FusionCallbacksIS1I_NS1Q_17LinCombPerRowBiasISJ_fSJ_SJ_fLi8ELNS_15FloatRoundStyleE2EEES1J_S1P_JEEENS4_5SM1004TMEM4LOAD26SM100_TMEM_LOAD_32dp32b32xENS4_13SM90_TMA_LOADENS12_INS13_ILi2ELi4ELi3EEES16_NST_INS5_IJS17_S1L_EEENS5_IJS1L_SC_EEEEEEENS4_39AutoVectorizingCopyWithAssumedAlignmentILi128EEENS4_14SM90_TMA_STOREES25_S27_S27_EEEvvEEEEvNT_6ParamsE)
	.align		4
        /*000c*/ 	.word	index@(__assertfail)
	.align		4
        /*0010*/ 	.word	0x00000000
	.align		4
        /*0014*/ 	.word	0xfffffffe
	.align		4
        /*0018*/ 	.word	0x00000000
	.align		4
        /*001c*/ 	.word	0xfffffffd
	.align		4
        /*0020*/ 	.word	0x00000000
	.align		4
        /*0024*/ 	.word	0xfffffffc


//--------------------- .nv.constant4             --------------------------
	.section	.nv.constant4,"a",@progbits
	.align	8
	.align		8
.nv.constant4:
        /*0000*/ 	.dword	__assertfail
	.align		8
        /*0008*/ 	.dword	__unnamed_1
	.align		8
        /*0010*/ 	.dword	__unnamed_2
	.align		8
        /*0018*/ 	.dword	_ZN39_INTERNAL_44b17c8c_4_k_cu_b1af389f_27964cuda3std3__45__cpo5beginE
	.align		8
        /*0020*/ 	.dword	_ZN39_INTERNAL_44b17c8c_4_k_cu_b1af389f_27964cuda3std3__45__cpo3endE
	.align		8
        /*0028*/ 	.dword	_ZN39_INTERNAL_44b17c8c_4_k_cu_b1af389f_27964cuda3std3__45__cpo6cbeginE
	.align		8
        /*0030*/ 	.dword	_ZN39_INTERNAL_44b17c8c_4_k_cu_b1af389f_27964cuda3std3__45__cpo4cendE
	.align		8
        /*0038*/ 	.dword	_ZN39_INTERNAL_44b17c8c_4_k_cu_b1af389f_27964cuda3std3__441_GLOBAL__N__44b17c8c_4_k_cu_b1af389f_27966ignoreE
	.align		8
        /*0040*/ 	.dword	_ZN39_INTERNAL_44b17c8c_4_k_cu_b1af389f_27964cuda3std3__419piecewise_constructE
	.align		8
        /*0048*/ 	.dword	_ZN39_INTERNAL_44b17c8c_4_k_cu_b1af389f_27964cuda3std3__48in_placeE
	.align		8
        /*0050*/ 	.dword	_ZN39_INTERNAL_44b17c8c_4_k_cu_b1af389f_27964cuda3std6ranges3__45__cpo4swapE
	.align		8
        /*0058*/ 	.dword	_ZN39_INTERNAL_44b17c8c_4_k_cu_b1af389f_27964cuda3std6ranges3__45__cpo9iter_moveE
	.align		8
        /*0060*/ 	.dword	_ZN39_INTERNAL_44b17c8c_4_k_cu_b1af389f_27964cute7productE
	.align		8
        /*0068*/ 	.dword	_ZN39_INTERNAL_44b17c8c_4_k_cu_b1af389f_27964cute1_E
	.align		8
        /*0070*/ 	.dword	$str$25
	.align		8
        /*0078*/ 	.dword	$str$26
	.align		8
        /*0080*/ 	.dword	$str$27
	.align		8
        /*0088*/ 	.dword	$str$28


//--------------------- .text._ZN7cutlass13device_kernelINS_4gemm6kernel13GemmUniversalIN4cute5tupleIJiiiiEEENS1_10collective13CollectiveMmaINS1_35MainloopSm100TmaUmmaWarpSpecializedILi8ELi2ELi4ENS5_IJNS4_1CILi2EEENSA_ILi1EEESC_EEEEENS5_IJNSA_ILi128EEENSA_ILi256EEENSA_ILi64EEEEEENS_10bfloat16_tENS5_IJlSC_lEEESJ_SK_NS4_8TiledMMAINS4_8MMA_AtomIJNS4_26SM100_MMA_F16BF16_2x1SM_SSISJ_SJ_fLi128ELi256ELNS4_4UMMA5MajorE0ELSP_0ELNSO_7ScaleInE0ELSQ_0EEEEEENS4_6LayoutINS5_IJSC_SC_SC_EEENS5_IJNSA_ILi0EEESV_SV_EEEEENS5_IJNS4_10UnderscoreESY_SY_EEEEENS4_18SM100_TMA_2SM_LOADENS4_14ComposedLayoutINS4_7SwizzleILi3ELi4ELi3EEENS4_18smem_ptr_flag_bitsILi16EEENST_INS5_IJNSA_ILi8EEESH_EEENS5_IJSH_SC_EEEEEEEvNS4_8identityES11_S1B_vS1C_EENS_8epilogue10collective18CollectiveEpilogueINS1E_23Sm100TmaWarpSpecializedILi4ELi2ELi32ELb1ELb0EEEJNS5_IJSH_SG_SH_EEENS5_IJNST_ISH_SC_EENST_INS5_IJNSA_ILi32EEESB_EEENS5_IJSC_SF_EEEEEEEESJ_SK_SJ_SK_NS1E_6fusion15FusionCallbacksIS1I_NS1Q_17LinCombPerRowBiasISJ_fSJ_SJ_fLi8ELNS_15FloatRoundStyleE2EEES1J_S1P_JEEENS4_5SM1004TMEM4LOAD26SM100_TMEM_LOAD_32dp32b32xENS4_13SM90_TMA_LOADENS12_INS13_ILi2ELi4ELi3EEES16_NST_INS5_IJS17_S1L_EEENS5_IJS1L_SC_EEEEEEENS4_39AutoVectorizingCopyWithAssumedAlignmentILi128EEENS4_14SM90_TMA_STOREES25_S27_S27_EEEvvEEEEvNT_6ParamsE --------------------------
	.section	.text._ZN7cutlass13device_kernelINS_4gemm6kernel13GemmUniversalIN4cute5tupleIJiiiiEEENS1_10collective13CollectiveMmaINS1_35MainloopSm100TmaUmmaWarpSpecializedILi8ELi2ELi4ENS5_IJNS4_1CILi2EEENSA_ILi1EEESC_EEEEENS5_IJNSA_ILi128EEENSA_ILi256EEENSA_ILi64EEEEEENS_10bfloat16_tENS5_IJlSC_lEEESJ_SK_NS4_8TiledMMAINS4_8MMA_AtomIJNS4_26SM100_MMA_F16BF16_2x1SM_SSISJ_SJ_fLi128ELi256ELNS4_4UMMA5MajorE0ELSP_0ELNSO_7ScaleInE0ELSQ_0EEEEEENS4_6LayoutINS5_IJSC_SC_SC_EEENS5_IJNSA_ILi0EEESV_SV_EEEEENS5_IJNS4_10UnderscoreESY_SY_EEEEENS4_18SM100_TMA_2SM_LOADENS4_14ComposedLayoutINS4_7SwizzleILi3ELi4ELi3EEENS4_18smem_ptr_flag_bitsILi16EEENST_INS5_IJNSA_ILi8EEESH_EEENS5_IJSH_SC_EEEEEEEvNS4_8identityES11_S1B_vS1C_EENS_8epilogue10collective18CollectiveEpilogueINS1E_23Sm100TmaWarpSpecializedILi4ELi2ELi32ELb1ELb0EEEJNS5_IJSH_SG_SH_EEENS5_IJNST_ISH_SC_EENST_INS5_IJNSA_ILi32EEESB_EEENS5_IJSC_SF_EEEEEEEESJ_SK_SJ_SK_NS1E_6fusion15FusionCallbacksIS1I_NS1Q_17LinCombPerRowBiasISJ_fSJ_SJ_fLi8ELNS_15FloatRoundStyleE2EEES1J_S1P_JEEENS4_5SM1004TMEM4LOAD26SM100_TMEM_LOAD_32dp32b32xENS4_13SM90_TMA_LOADENS12_INS13_ILi2ELi4ELi3EEES16_NST_INS5_IJS17_S1L_EEENS5_IJS1L_SC_EEEEEEENS4_39AutoVectorizingCopyWithAssumedAlignmentILi128EEENS4_14SM90_TMA_STOREES25_S27_S27_EEEvvEEEEvNT_6ParamsE,"ax",@progbits
	.align	128
.text._ZN7cutlass13device_kernelINS_4gemm6kernel13GemmUniversalIN4cute5tupleIJiiiiEEENS1_10collective13CollectiveMmaINS1_35MainloopSm100TmaUmmaWarpSpecializedILi8ELi2ELi4ENS5_IJNS4_1CILi2EEENSA_ILi1EEESC_EEEEENS5_IJNSA_ILi128EEENSA_ILi256EEENSA_ILi64EEEEEENS_10bfloat16_tENS5_IJlSC_lEEESJ_SK_NS4_8TiledMMAINS4_8MMA_AtomIJNS4_26SM100_MMA_F16BF16_2x1SM_SSISJ_SJ_fLi128ELi256ELNS4_4UMMA5MajorE0ELSP_0ELNSO_7ScaleInE0ELSQ_0EEEEEENS4_6LayoutINS5_IJSC_SC_SC_EEENS5_IJNSA_ILi0EEESV_SV_EEEEENS5_IJNS4_10UnderscoreESY_SY_EEEEENS4_18SM100_TMA_2SM_LOADENS4_14ComposedLayoutINS4_7SwizzleILi3ELi4ELi3EEENS4_18smem_ptr_flag_bitsILi16EEENST_INS5_IJNSA_ILi8EEESH_EEENS5_IJSH_SC_EEEEEEEvNS4_8identityES11_S1B_vS1C_EENS_8epilogue10collective18CollectiveEpilogueINS1E_23Sm100TmaWarpSpecializedILi4ELi2ELi32ELb1ELb0EEEJNS5_IJSH_SG_SH_EEENS5_IJNST_ISH_SC_EENST_INS5_IJNSA_ILi32EEESB_EEENS5_IJSC_SF_EEEEEEEESJ_SK_SJ_SK_NS1E_6fusion15FusionCallbacksIS1I_NS1Q_17LinCombPerRowBiasISJ_fSJ_SJ_fLi8ELNS_15FloatRoundStyleE2EEES1J_S1P_JEEENS4_5SM1004TMEM4LOAD26SM100_TMEM_LOAD_32dp32b32xENS4_13SM90_TMA_LOADENS12_INS13_ILi2ELi4ELi3EEES16_NST_INS5_IJS17_S1L_EEENS5_IJS1L_SC_EEEEEEENS4_39AutoVectorizingCopyWithAssumedAlignmentILi128EEENS4_14SM90_TMA_STOREES25_S27_S27_EEEvvEEEEvNT_6ParamsE:
        .type           _ZN7cutlass13device_kernelINS_4gemm6kernel13GemmUniversalIN4cute5tupleIJiiiiEEENS1_10collective13CollectiveMmaINS1_35MainloopSm100TmaUmmaWarpSpecializedILi8ELi2ELi4ENS5_IJNS4_1CILi2EEENSA_ILi1EEESC_EEEEENS5_IJNSA_ILi128EEENSA_ILi256EEENSA_ILi64EEEEEENS_10bfloat16_tENS5_IJlSC_lEEESJ_SK_NS4_8TiledMMAINS4_8MMA_AtomIJNS4_26SM100_MMA_F16BF16_2x1SM_SSISJ_SJ_fLi128ELi256ELNS4_4UMMA5MajorE0ELSP_0ELNSO_7ScaleInE0ELSQ_0EEEEEENS4_6LayoutINS5_IJSC_SC_SC_EEENS5_IJNSA_ILi0EEESV_SV_EEEEENS5_IJNS4_10UnderscoreESY_SY_EEEEENS4_18SM100_TMA_2SM_LOADENS4_14ComposedLayoutINS4_7SwizzleILi3ELi4ELi3EEENS4_18smem_ptr_flag_bitsILi16EEENST_INS5_IJNSA_ILi8EEESH_EEENS5_IJSH_SC_EEEEEEEvNS4_8identityES11_S1B_vS1C_EENS_8epilogue10collective18CollectiveEpilogueINS1E_23Sm100TmaWarpSpecializedILi4ELi2ELi32ELb1ELb0EEEJNS5_IJSH_SG_SH_EEENS5_IJNST_ISH_SC_EENST_INS5_IJNSA_ILi32EEESB_EEENS5_IJSC_SF_EEEEEEEESJ_SK_SJ_SK_NS1E_6fusion15FusionCallbacksIS1I_NS1Q_17LinCombPerRowBiasISJ_fSJ_SJ_fLi8ELNS_15FloatRoundStyleE2EEES1J_S1P_JEEENS4_5SM1004TMEM4LOAD26SM100_TMEM_LOAD_32dp32b32xENS4_13SM90_TMA_LOADENS12_INS13_ILi2ELi4ELi3EEES16_NST_INS5_IJS17_S1L_EEENS5_IJS1L_SC_EEEEEEENS4_39AutoVectorizingCopyWithAssumedAlignmentILi128EEENS4_14SM90_TMA_STOREES25_S27_S27_EEEvvEEEEvNT_6ParamsE,@function
        .size           _ZN7cutlass13device_kernelINS_4gemm6kernel13GemmUniversalIN4cute5tupleIJiiiiEEENS1_10collective13CollectiveMmaINS1_35MainloopSm100TmaUmmaWarpSpecializedILi8ELi2ELi4ENS5_IJNS4_1CILi2EEENSA_ILi1EEESC_EEEEENS5_IJNSA_ILi128EEENSA_ILi256EEENSA_ILi64EEEEEENS_10bfloat16_tENS5_IJlSC_lEEESJ_SK_NS4_8TiledMMAINS4_8MMA_AtomIJNS4_26SM100_MMA_F16BF16_2x1SM_SSISJ_SJ_fLi128ELi256ELNS4_4UMMA5MajorE0ELSP_0ELNSO_7ScaleInE0ELSQ_0EEEEEENS4_6LayoutINS5_IJSC_SC_SC_EEENS5_IJNSA_ILi0EEESV_SV_EEEEENS5_IJNS4_10UnderscoreESY_SY_EEEEENS4_18SM100_TMA_2SM_LOADENS4_14ComposedLayoutINS4_7SwizzleILi3ELi4ELi3EEENS4_18smem_ptr_flag_bitsILi16EEENST_INS5_IJNSA_ILi8EEESH_EEENS5_IJSH_SC_EEEEEEEvNS4_8identityES11_S1B_vS1C_EENS_8epilogue10collective18CollectiveEpilogueINS1E_23Sm100TmaWarpSpecializedILi4ELi2ELi32ELb1ELb0EEEJNS5_IJSH_SG_SH_EEENS5_IJNST_ISH_SC_EENST_INS5_IJNSA_ILi32EEESB_EEENS5_IJSC_SF_EEEEEEEESJ_SK_SJ_SK_NS1E_6fusion15FusionCallbacksIS1I_NS1Q_17LinCombPerRowBiasISJ_fSJ_SJ_fLi8ELNS_15FloatRoundStyleE2EEES1J_S1P_JEEENS4_5SM1004TMEM4LOAD26SM100_TMEM_LOAD_32dp32b32xENS4_13SM90_TMA_LOADENS12_INS13_ILi2ELi4ELi3EEES16_NST_INS5_IJS17_S1L_EEENS5_IJS1L_SC_EEEEEEENS4_39AutoVectorizingCopyWithAssumedAlignmentILi128EEENS4_14SM90_TMA_STOREES25_S27_S27_EEEvvEEEEvNT_6ParamsE,(.L_x_210 - _ZN7cutlass13device_kernelINS_4gemm6kernel13GemmUniversalIN4cute5tupleIJiiiiEEENS1_10collective13CollectiveMmaINS1_35MainloopSm100TmaUmmaWarpSpecializedILi8ELi2ELi4ENS5_IJNS4_1CILi2EEENSA_ILi1EEESC_EEEEENS5_IJNSA_ILi128EEENSA_ILi256EEENSA_ILi64EEEEEENS_10bfloat16_tENS5_IJlSC_lEEESJ_SK_NS4_8TiledMMAINS4_8MMA_AtomIJNS4_26SM100_MMA_F16BF16_2x1SM_SSISJ_SJ_fLi128ELi256ELNS4_4UMMA5MajorE0ELSP_0ELNSO_7ScaleInE0ELSQ_0EEEEEENS4_6LayoutINS5_IJSC_SC_SC_EEENS5_IJNSA_ILi0EEESV_SV_EEEEENS5_IJNS4_10UnderscoreESY_SY_EEEEENS4_18SM100_TMA_2SM_LOADENS4_14ComposedLayoutINS4_7SwizzleILi3ELi4ELi3EEENS4_18smem_ptr_flag_bitsILi16EEENST_INS5_IJNSA_ILi8EEESH_EEENS5_IJSH_SC_EEEEEEEvNS4_8identityES11_S1B_vS1C_EENS_8epilogue10collective18CollectiveEpilogueINS1E_23Sm100TmaWarpSpecializedILi4ELi2ELi32ELb1ELb0EEEJNS5_IJSH_SG_SH_EEENS5_IJNST_ISH_SC_EENST_INS5_IJNSA_ILi32EEESB_EEENS5_IJSC_SF_EEEEEEEESJ_SK_SJ_SK_NS1E_6fusion15FusionCallbacksIS1I_NS1Q_17LinCombPerRowBiasISJ_fSJ_SJ_fLi8ELNS_15FloatRoundStyleE2EEES1J_S1P_JEEENS4_5SM1004TMEM4LOAD26SM100_TMEM_LOAD_32dp32b32xENS4_13SM90_TMA_LOADENS12_INS13_ILi2ELi4ELi3EEES16_NST_INS5_IJS17_S1L_EEENS5_IJS1L_SC_EEEEEEENS4_39AutoVectorizingCopyWithAssumedAlignmentILi128EEENS4_14SM90_TMA_STOREES25_S27_S27_EEEvvEEEEvNT_6ParamsE)
        .other          _ZN7cutlass13device_kernelINS_4gemm6kernel13GemmUniversalIN4cute5tupleIJiiiiEEENS1_10collective13CollectiveMmaINS1_35MainloopSm100TmaUmmaWarpSpecializedILi8ELi2ELi4ENS5_IJNS4_1CILi2EEENSA_ILi1EEESC_EEEEENS5_IJNSA_ILi128EEENSA_ILi256EEENSA_ILi64EEEEEENS_10bfloat16_tENS5_IJlSC_lEEESJ_SK_NS4_8TiledMMAINS4_8MMA_AtomIJNS4_26SM100_MMA_F16BF16_2x1SM_SSISJ_SJ_fLi128ELi256ELNS4_4UMMA5MajorE0ELSP_0ELNSO_7ScaleInE0ELSQ_0EEEEEENS4_6LayoutINS5_IJSC_SC_SC_EEENS5_IJNSA_ILi0EEESV_SV_EEEEENS5_IJNS4_10UnderscoreESY_SY_EEEEENS4_18SM100_TMA_2SM_LOADENS4_14ComposedLayoutINS4_7SwizzleILi3ELi4ELi3EEENS4_18smem_ptr_flag_bitsILi16EEENST_INS5_IJNSA_ILi8EEESH_EEENS5_IJSH_SC_EEEEEEEvNS4_8identityES11_S1B_vS1C_EENS_8epilogue10collective18CollectiveEpilogueINS1E_23Sm100TmaWarpSpecializedILi4ELi2ELi32ELb1ELb0EEEJNS5_IJSH_SG_SH_EEENS5_IJNST_ISH_SC_EENST_INS5_IJNSA_ILi32EEESB_EEENS5_IJSC_SF_EEEEEEEESJ_SK_SJ_SK_NS1E_6fusion15FusionCallbacksIS1I_NS1Q_17LinCombPerRowBiasISJ_fSJ_SJ_fLi8ELNS_15FloatRoundStyleE2EEES1J_S1P_JEEENS4_5SM1004TMEM4LOAD26SM100_TMEM_LOAD_32dp32b32xENS4_13SM90_TMA_LOADENS12_INS13_ILi2ELi4ELi3EEES16_NST_INS5_IJS17_S1L_EEENS5_IJS1L_SC_EEEEEEENS4_39AutoVectorizingCopyWithAssumedAlignmentILi128EEENS4_14SM90_TMA_STOREES25_S27_S27_EEEvvEEEEvNT_6ParamsE,@"STO_CUDA_ENTRY STV_DEFAULT"
_ZN7cutlass13device_kernelINS_4gemm6kernel13GemmUniversalIN4cute5tupleIJiiiiEEENS1_10collective13CollectiveMmaINS1_35MainloopSm100TmaUmmaWarpSpecializedILi8ELi2ELi4ENS5_IJNS4_1CILi2EEENSA_ILi1EEESC_EEEEENS5_IJNSA_ILi128EEENSA_ILi256EEENSA_ILi64EEEEEENS_10bfloat16_tENS5_IJlSC_lEEESJ_SK_NS4_8TiledMMAINS4_8MMA_AtomIJNS4_26SM100_MMA_F16BF16_2x1SM_SSISJ_SJ_fLi128ELi256ELNS4_4UMMA5MajorE0ELSP_0ELNSO_7ScaleInE0ELSQ_0EEEEEENS4_6LayoutINS5_IJSC_SC_SC_EEENS5_IJNSA_ILi0EEESV_SV_EEEEENS5_IJNS4_10UnderscoreESY_SY_EEEEENS4_18SM100_TMA_2SM_LOADENS4_14ComposedLayoutINS4_7SwizzleILi3ELi4ELi3EEENS4_18smem_ptr_flag_bitsILi16EEENST_INS5_IJNSA_ILi8EEESH_EEENS5_IJSH_SC_EEEEEEEvNS4_8identityES11_S1B_vS1C_EENS_8epilogue10collective18CollectiveEpilogueINS1E_23Sm100TmaWarpSpecializedILi4ELi2ELi32ELb1ELb0EEEJNS5_IJSH_SG_SH_EEENS5_IJNST_ISH_SC_EENST_INS5_IJNSA_ILi32EEESB_EEENS5_IJSC_SF_EEEEEEEESJ_SK_SJ_SK_NS1E_6fusion15FusionCallbacksIS1I_NS1Q_17LinCombPerRowBiasISJ_fSJ_SJ_fLi8ELNS_15FloatRoundStyleE2EEES1J_S1P_JEEENS4_5SM1004TMEM4LOAD26SM100_TMEM_LOAD_32dp32b32xENS4_13SM90_TMA_LOADENS12_INS13_ILi2ELi4ELi3EEES16_NST_INS5_IJS17_S1L_EEENS5_IJS1L_SC_EEEEEEENS4_39AutoVectorizingCopyWithAssumedAlignmentILi128EEENS4_14SM90_TMA_STOREES25_S27_S27_EEEvvEEEEvNT_6ParamsE:
[----:B------:R-:W1:Y:S01]  /*0000*/  LDC R1, c[0x0][0x37c] ;  /* 0x0000df00ff017b82 */ /* 0x000e620000000800 */
[----:B------:R-:W2:Y:S01]  /*0010*/  S2R R0, SR_TID.X ;  /* 0x0000000000007919 */ /* 0x000ea20000002100 */
[----:B------:R-:W3:Y:S06]  /*0020*/  LDCU.64 UR8, c[0x0][0x890] ;  /* 0x00011200ff0877ac */ /* 0x000eec0008000a00 */
[----:B------:R-:W4:Y:S01]  /*0030*/  S2UR UR46, SR_CgaCtaId ;  /* 0x00000000002e79c3 */ /* 0x000f220000008800 */
[----:B------:R-:W-:Y:S01]  /*0040*/  PRMT R98, RZ, 0x7610, R98 ;  /* 0x00007610ff627816 */ /* 0x000fe20000000062 */
[----:B------:R-:W1:Y:S01]  /*0050*/  LDCU.64 UR50, c[0x0][0x358] ;  /* 0x00006b00ff3277ac */ /* 0x000e620008000a00 */
[----:B------:R-:W-:-:S02]  /*0060*/  ELECT P0, URZ, PT ;  /* 0x0000000000ff782f */ /* 0x000fc40003800000 */
[----:B---3--:R-:W-:-:S04]  /*0070*/  ISETP.NE.U32.AND P1, PT, RZ, UR8, PT ;  /* 0x00000008ff007c0c */ /* 0x008fc8000bf25070 */
[----:B------:R-:W-:Y:S01]  /*0080*/  ISETP.NE.AND.EX P2, PT, RZ, UR9, PT, P1 ;  /* 0x00000009ff007c0c */ /* 0x000fe2000bf45310 */
[----:B----4-:R-:W-:Y:S02]  /*0090*/  ULOP3.LUT UR5, UR46, 0x1, URZ, 0xc0, !UPT ;  /* 0x000000012e057892 */ /* 0x010fe4000f8ec0ff */
[----:B------:R-:W-:Y:S01]  /*00a0*/  ULOP3.LUT UR4, UR46, 0x1, URZ, 0x3c, !UPT ;  /* 0x000000012e047892 */ /* 0x000fe2000f8e3cff */
[----:B--2---:R-:W-:-:S05]  /*00b0*/  SHF.R.U32.HI R99, RZ, 0x5, R0 ;  /* 0x00000005ff637819 */ /* 0x004fca0000011600 */
[----:B------:R-:W2:Y:S02]  /*00c0*/  SHFL.IDX PT, R2, R99, RZ, 0x1f ;  /* 0x00001fff63027589 */ /* 0x000ea400000e0000 */
[----:B--2---:R-:W-:Y:S02]  /*00d0*/  R2UR UR10, R2 ;  /* 0x00000000020a72ca */ /* 0x004fe400000e0000 */
[----:B-1----:R-:W-:Y:S05]  /*00e0*/  @P2 BRA `(.L_x_0) ;  /* 0x00000000002c2947 */ /* 0x002fea0003800000 */
[----:B------:R-:W1:Y:S02]  /*00f0*/  LDCU.64 UR6, c[0x0][0x888] ;  /* 0x00011100ff0677ac */ /* 0x000e640008000a00 */
[----:B-1----:R-:W-:-:S04]  /*0100*/  UISETP.NE.U32.AND UP0, UPT, UR6, URZ, UPT ;  /* 0x000000ff0600728c */ /* 0x002fc8000bf05070 */
[----:B------:R-:W-:-:S09]  /*0110*/  UISETP.NE.AND.EX UP0, UPT, UR7, URZ, UPT, UP0 ;  /* 0x000000ff0700728c */ /* 0x000fd2000bf05300 */
[----:B------:R-:W-:Y:S05]  /*0120*/  BRA.U !UP0, `(.L_x_1) ;  /* 0x0000000108107547 */ /* 0x000fea000b800000 */
[----:B------:R-:W1:Y:S02]  /*0130*/  LDC.64 R2, c[0x0][0x888] ;  /* 0x00022200ff027b82 */ /* 0x000e640000000a00 */
[----:B-1----:R1:W5:Y:S01]  /*0140*/  LDG.E R49, desc[UR50][R2.64] ;  /* 0x0000003202317981 */ /* 0x002362000c1e1900 */
[----:B------:R-:W-:Y:S01]  /*0150*/  HFMA2 R98, -RZ, RZ, 0, 5.9604644775390625e-08 ;  /* 0x00000001ff627431 */ /* 0x000fe200000001ff */
[----:B------:R-:W-:Y:S05]  /*0160*/  BRA `(.L_x_0) ;  /* 0x00000000000c7947 */ /* 0x000fea0003800000 */
.L_x_1:
[----:B------:R-:W1:Y:S01]  /*0170*/  LDCU UR6, c[0x0][0x880] ;  /* 0x00011000ff0677ac */ /* 0x000e620008000800 */
[----:B------:R-:W-:Y:S01]  /*0180*/  HFMA2 R98, -RZ, RZ, 0, 5.9604644775390625e-08 ;  /* 0x00000001ff627431 */ /* 0x000fe200000001ff */
[----:B-1----:R-:W-:-:S07]  /*0190*/  MOV R49, UR6 ;  /* 0x0000000600317c02 */ /* 0x002fce0008000f00 */
.L_x_0:
[----:B------:R-:W2:Y:S02]  /*01a0*/  LDCU.64 UR6, c[0x0][0x8b0] ;  /* 0x00011600ff0677ac */ /* 0x000ea40008000a00 */
[----:B--2---:R-:W-:-:S04]  /*01b0*/  UISETP.NE.U32.AND UP0, UPT, UR6, URZ, UPT ;  /* 0x000000ff0600728c */ /* 0x004fc8000bf05070 */
[----:B------:R-:W-:-:S09]  /*01c0*/  UISETP.NE.AND.EX UP0, UPT, UR7, URZ, UPT, UP0 ;  /* 0x000000ff0700728c */ /* 0x000fd2000bf05300 */
[----:B------:R-:W-:Y:S05]  /*01d0*/  BRA.U UP0, `(.L_x_2) ;  /* 0x0000000100247547 */ /* 0x000fea000b800000 */
[----:B------:R-:W2:Y:S02]  /*01e0*/  LDCU.64 UR6, c[0x0][0x8a8] ;  /* 0x00011500ff0677ac */ /* 0x000ea40008000a00 */
[----:B--2---:R-:W-:-:S04]  /*01f0*/  UISETP.NE.U32.AND UP0, UPT, UR6, URZ, UPT ;  /* 0x000000ff0600728c */ /* 0x004fc8000bf05070 */
[----:B------:R-:W-:-:S09]  /*0200*/  UISETP.NE.AND.EX UP0, UPT, UR7, URZ, UPT, UP0 ;  /* 0x000000ff0700728c */ /* 0x000fd2000bf05300 */
[----:B------:R-:W-:Y:S05]  /*0210*/  BRA.U !UP0, `(.L_x_3) ;  /* 0x00000001080c7547 */ /* 0x000fea000b800000 */
[----:B-1----:R-:W1:Y:S02]  /*0220*/  LDC.64 R2, c[0x0][0x8a8] ;  /* 0x00022a00ff027b82 */ /* 0x002e640000000a00 */
[----:B-1----:R2:W5:Y:S01]  /*0230*/  LDG.E R47, desc[UR50][R2.64] ;  /* 0x00000032022f7981 */ /* 0x002562000c1e1900 */
[----:B------:R-:W-:Y:S05]  /*0240*/  BRA `(.L_x_2) ;  /* 0x0000000000087947 */ /* 0x000fea0003800000 */
.L_x_3:
[----:B------:R-:W2:Y:S02]  /*0250*/  LDCU UR6, c[0x0][0x8a0] ;  /* 0x00011400ff0677ac */ /* 0x000ea40008000800 */
[----:B--2---:R-:W-:Y:S02]  /*0260*/  MOV R47, UR6 ;  /* 0x00000006002f7c02 */ /* 0x004fe40008000f00 */
.L_x_2:
[----:B-12---:R-:W-:Y:S01]  /*0270*/  IMAD.U32 R2, RZ, RZ, UR10 ;  /* 0x0000000aff027e24 */ /* 0x006fe2000f8e00ff */
[----:B------:R-:W-:Y:S04]  /*0280*/  BSSY.RECONVERGENT B0, `(.L_x_4) ;  /* 0x000000c000007945 */ /* 0x000fe80003800200 */
[C---:B------:R-:W-:Y:S02]  /*0290*/  ISETP.NE.OR P3, PT, R2.reuse, 0x1, !P0 ;  /* 0x000000010200780c */ /* 0x040fe40004765670 */
[----:B------:R-:W-:-:S11]  /*02a0*/  ISETP.NE.OR P2, PT, R2, 0x3, !P0 ;  /* 0x000000030200780c */ /* 0x000fd60004745670 */
[----:B------:R-:W-:Y:S05]  /*02b0*/  @P3 BRA `(.L_x_5) ;  /* 0x0000000000203947 */ /* 0x000fea0003800000 */
[----:B------:R-:W1:Y:S02]  /*02c0*/  LDCU.64 UR6, c[0x0][0x348] ;  /* 0x00006900ff0677ac */ /* 0x000e640008000a00 */
[----:B-1----:R-:W-:Y:S02]  /*02d0*/  UIADD3 UR12, UP1, UPT, UR6, 0x80, URZ ;  /* 0x00000080060c7890 */ /* 0x002fe4000ff3e0ff */
[----:B------:R-:W-:Y:S02]  /*02e0*/  UIADD3 UR6, UP0, UPT, UR6, 0x180, URZ ;  /* 0x0000018006067890 */ /* 0x000fe4000ff1e0ff */
[----:B------:R-:W-:Y:S02]  /*02f0*/  UIADD3.X UR13, UPT, UPT, URZ, UR7, URZ, UP1, !UPT ;  /* 0x00000007ff0d7290 */ /* 0x000fe40008ffe4ff */
[----:B------:R-:W-:-:S07]  /*0300*/  UIADD3.X UR7, UPT, UPT, URZ, UR7, URZ, UP0, !UPT ;  /* 0x00000007ff077290 */ /* 0x000fce00087fe4ff */
[----:B------:R1:W-:Y:S02]  /*0310*/  UTMACCTL.PF [UR12] ;  /* 0x000000000c0079b9 */ /* 0x0003e40008040000 */
[----:B------:R1:W-:Y:S02]  /*0320*/  UTMACCTL.PF [UR6] ;  /* 0x00000000060079b9 */ /* 0x0003e40008040000 */
[----:B-1----:R-:W-:Y:S01]  /*0330*/  NOP ;  /* 0x0000000000007918 */ /* 0x002fe20000000000 */
.L_x_5:
[----:B------:R-:W-:Y:S05]  /*0340*/  BSYNC.RECONVERGENT B0 ;  /* 0x0000000000007941 */ /* 0x000fea0003800200 */
.L_x_4:
[----:B------:R-:W-:Y:S04]  /*0350*/  BSSY.RECONVERGENT B0, `(.L_x_6) ;  /* 0x000000a000007945 */ /* 0x000fe80003800200 */
        /* <DEDUP_REMOVED lines=9> */
.L_x_7:
[----:B------:R-:W-:Y:S05]  /*03f0*/  BSYNC.RECONVERGENT B0 ;  /* 0x0000000000007941 */ /* 0x000fea0003800200 */
.L_x_6:
[----:B------:R-:W1:Y:S01]  /*0400*/  LDCU.64 UR6, c[0x0][0x888] ;  /* 0x00011100ff0677ac */ /* 0x000e620008000a00 */
[----:B------:R-:W-:Y:S01]  /*0410*/  ISETP.NE.AND.EX P1, PT, RZ, UR9, PT, P1 ;  /* 0x00000009ff007c0c */ /* 0x000fe2000bf25310 */
[----:B------:R-:W-:Y:S02]  /*0420*/  UPLOP3.LUT UP5, UPT, UPT, UPT, UPT, 0x80, 0x8 ;  /* 0x000000000008789c */ /* 0x000fe40003faf070 */
[----:B-1----:R-:W-:-:S04]  /*0430*/  UISETP.NE.U32.AND UP0, UPT, UR6, URZ, UPT ;  /* 0x000000ff0600728c */ /* 0x002fc8000bf05070 */
[----:B------:R-:W-:-:S06]  /*0440*/  UISETP.NE.AND.EX UP0, UPT, UR7, URZ, UPT, UP0 ;  /* 0x000000ff0700728c */ /* 0x000fcc000bf05300 */
[----:B------:R-:W-:-:S13]  /*0450*/  PLOP3.LUT P2, PT, PT, PT, UP0, 0x80, 0x8 ;  /* 0x000000000008781c */ /* 0x000fda0003f4f008 */
[----:B------:R-:W-:Y:S05]  /*0460*/  @P2 BRA P1, `(.L_x_8) ;  /* 0x0000000000202947 */ /* 0x000fea0000800000 */
[----:B------:R-:W-:Y:S01]  /*0470*/  UISETP.NE.U32.AND UP2, UPT, UR8, URZ, UPT ;  /* 0x000000ff0800728c */ /* 0x000fe2000bf45070 */
[----:B-----5:R-:W-:Y:S01]  /*0480*/  FSETP.NEU.AND P1, PT, R49, RZ, PT ;  /* 0x000000ff3100720b */ /* 0x020fe20003f2d000 */
[----:B------:R-:W-:Y:S02]  /*0490*/  USEL UR6, URZ, 0xffffffff, UP0 ;  /* 0xffffffffff067887 */ /* 0x000fe40008000000 */
[----:B------:R-:W-:-:S10]  /*04a0*/  UISETP.NE.AND.EX UP2, UPT, UR9, URZ, UPT, UP2 ;  /* 0x000000ff0900728c */ /* 0x000fd4000bf45320 */
[----:B------:R-:W-:Y:S01]  /*04b0*/  VOTEU.ANY UP1, P1 ;  /* 0x0000000000ff7886 */ /* 0x000fe20000820100 */
[----:B------:R-:W-:-:S04]  /*04c0*/  @!UP2 USEL UR6, URZ, 0xffffffff, UP1 ;  /* 0xffffffffff06a887 */ /* 0x000fc80008800000 */
[----:B------:R-:W-:-:S04]  /*04d0*/  ULOP3.LUT UR6, UR6, 0x1, URZ, 0xc0, !UPT ;  /* 0x0000000106067892 */ /* 0x000fc8000f8ec0ff */
[----:B------:R-:W-:-:S11]  /*04e0*/  UISETP.NE.U32.AND UP5, UPT, UR6, 0x1, UPT ;  /* 0x000000010600788c */ /* 0x000fd6000bfa5070 */
.L_x_8:
[----:B------:R-:W1:Y:S01]  /*04f0*/  SHFL.IDX PT, R2, R99, RZ, 0x1f ;  /* 0x00001fff63027589 */ /* 0x000e6200000e0000 */
[----:B------:R-:W-:-:S04]  /*0500*/  UISETP.NE.AND UP1, UPT, UR10, 0x2, UPT ;  /* 0x000000020a00788c */ /* 0x000fc8000bf25270 */
[----:B------:R-:W-:Y:S02]  /*0510*/  UISETP.EQ.AND UP2, UPT, UR5, URZ, !UP1 ;  /* 0x000000ff0500728c */ /* 0x000fe4000cf42270 */
[----:B------:R-:W-:-:S04]  /*0520*/  USEL UR13, URZ, 0x1, UP1 ;  /* 0x00000001ff0d7887 */ /* 0x000fc80008800000 */
[----:B------:R-:W-:Y:S02]  /*0530*/  PLOP3.LUT P5, PT, P0, PT, UP2, 0x80, 0x8 ;  /* 0x000000000008781c */ /* 0x000fe400007af028 */
[----:B-1----:R-:W-:-:S13]  /*0540*/  ISETP.NE.AND P1, PT, R2, RZ, PT ;  /* 0x000000ff0200720c */ /* 0x002fda0003f25270 */
[----:B------:R-:W-:Y:S05]  /*0550*/  @P1 BRA `(.L_x_9) ;  /* 0x0000000000641947 */ /* 0x000fea0003800000 */
[----:B------:R-:W-:Y:S01]  /*0560*/  UMOV UR7, 0x400 ;  /* 0x0000040000077882 */ /* 0x000fe20000000000 */
[----:B------:R-:W-:Y:S01]  /*0570*/  UMOV UR6, 0x1 ;  /* 0x0000000100067882 */ /* 0x000fe20000000000 */
[----:B------:R-:W-:Y:S02]  /*0580*/  ULEA UR7, UR46, UR7, 0x18 ;  /* 0x000000072e077291 */ /* 0x000fe4000f8ec0ff */
[----:B------:R-:W-:-:S04]  /*0590*/  UIADD3 UR8, UPT, UPT, -UR6, 0x100000, URZ ;  /* 0x0010000006087890 */ /* 0x000fc8000fffe1ff */
[----:B------:R-:W-:Y:S02]  /*05a0*/  USHF.L.U32 UR9, UR8, 0xb, URZ ;  /* 0x0000000b08097899 */ /* 0x000fe400080006ff */
[----:B------:R-:W-:Y:S01]  /*05b0*/  USHF.L.U32 UR8, UR8, 0x1, URZ ;  /* 0x0000000108087899 */ /* 0x000fe200080006ff */
[----:B------:R-:W-:Y:S01]  /*05c0*/  ELECT P1, URZ, PT ;  /* 0x0000000000ff782f */ /* 0x000fe20003820000 */
[----:B------:R-:W1:Y:S10]  /*05d0*/  FENCE.VIEW.ASYNC.S ;  /* 0x00000000000073c6 */ /* 0x000e740000000000 */
[----:B-1----:R1:W2:Y:S01]  /*05e0*/  SYNCS.EXCH.64 URZ, [UR7], UR8 ;  /* 0x0000000807ff75b2 */ /* 0x0022a20008000100 */
[----:B------:R1:W3:Y:S01]  /*05f0*/  SYNCS.EXCH.64 URZ, [UR7+0x40], UR8 ;  /* 0x0000400807ff75b2 */ /* 0x0002e20008000100 */
[----:B------:R1:W4:Y:S01]  /*0600*/  SYNCS.EXCH.64 URZ, [UR7+0x8], UR8 ;  /* 0x0000080807ff75b2 */ /* 0x0003220008000100 */
[----:B------:R1:W1:Y:S01]  /*0610*/  SYNCS.EXCH.64 URZ, [UR7+0x48], UR8 ;  /* 0x0000480807ff75b2 */ /* 0x0002620008000100 */
        /* <DEDUP_REMOVED lines=12> */
[----:B------:R-:W-:Y:S01]  /*06e0*/  NOP ;  /* 0x0000000000007918 */ /* 0x000fe20000000000 */
.L_x_9:
[----:B------:R-:W2:Y:S01]  /*06f0*/  SHFL.IDX PT, R2, R99, RZ, 0x1f ;  /* 0x00001fff63027589 */ /* 0x000ea200000e0000 */
[----:B------:R-:W-:Y:S01]  /*0700*/  NOP ;  /* 0x0000000000007918 */ /* 0x000fe20000000000 */
[----:B--2---:R-:W-:-:S13]  /*0710*/  ISETP.NE.AND P1, PT, R2, 0x1, PT ;  /* 0x000000010200780c */ /* 0x004fda0003f25270 */
[----:B------:R-:W-:Y:S05]  /*0720*/  @P1 BRA `(.L_x_10) ;  /* 0x0000000000541947 */ /* 0x000fea0003800000 */
[----:B-1----:R-:W-:Y:S01]  /*0730*/  UMOV UR8, 0x400 ;  /* 0x0000040000087882 */ /* 0x002fe20000000000 */
[----:B------:R-:W-:Y:S01]  /*0740*/  UMOV UR7, 0x20 ;  /* 0x0000002000077882 */ /* 0x000fe20000000000 */
[----:B------:R-:W-:Y:S01]  /*0750*/  UMOV UR6, 0x80 ;  /* 0x0000008000067882 */ /* 0x000fe20000000000 */
[----:B------:R-:W-:Y:S02]  /*0760*/  ULEA UR8, UR46, UR8, 0x18 ;  /* 0x000000082e087291 */ /* 0x000fe4000f8ec0ff */
[----:B------:R-:W-:-:S04]  /*0770*/  UIADD3 UR14, UPT, UPT, -UR7, 0x100000, URZ ;  /* 0x00100000070e7890 */ /* 0x000fc8000fffe1ff */
[----:B------:R-:W-:Y:S02]  /*0780*/  USHF.L.U32 UR15, UR14, 0xb, URZ ;  /* 0x0000000b0e0f7899 */ /* 0x000fe400080006ff */
[----:B------:R-:W-:Y:S02]  /*0790*/  USHF.L.U32 UR14, UR14, 0x1, URZ ;  /* 0x000000010e0e7899 */ /* 0x000fe400080006ff */
[----:B------:R-:W-:-:S04]  /*07a0*/  UIADD3 UR6, UPT, UPT, -UR6, 0x100000, URZ ;  /* 0x0010000006067890 */ /* 0x000fc8000fffe1ff */
[----:B------:R-:W-:Y:S02]  /*07b0*/  USHF.L.U32 UR7, UR6, 0xb, URZ ;  /* 0x0000000b06077899 */ /* 0x000fe400080006ff */
[----:B------:R-:W-:Y:S01]  /*07c0*/  USHF.L.U32 UR6, UR6, 0x1, URZ ;  /* 0x0000000106067899 */ /* 0x000fe200080006ff */
[----:B------:R-:W-:Y:S01]  /*07d0*/  ELECT P1, URZ, PT ;  /* 0x0000000000ff782f */ /* 0x000fe20003820000 */
[----:B------:R-:W1:Y:S02]  /*07e0*/  FENCE.VIEW.ASYNC.S ;  /* 0x00000000000073c6 */ /* 0x000e640000000000 */
[----:B-1----:R2:W1:Y:S08]  /*07f0*/  SYNCS.EXCH.64 URZ, [UR8+0x80], UR14 ;  /* 0x0000800e08ff75b2 */ /* 0x0024700008000100 */
[----:B------:R2:W1:Y:S01]  /*0800*/  SYNCS.EXCH.64 URZ, [UR8+0xa0], UR6 ;  /* 0x0000a00608ff75b2 */ /* 0x0004620008000100 */
[----:B------:R2:W1:Y:S01]  /*0810*/  SYNCS.EXCH.64 URZ, [UR8+0x88], UR14 ;  /* 0x0000880e08ff75b2 */ /* 0x0004620008000100 */
[----:B------:R2:W1:Y:S01]  /*0820*/  SYNCS.EXCH.64 URZ, [UR8+0xa8], UR6 ;  /* 0x0000a80608ff75b2 */ /* 0x0004620008000100 */
[----:B------:R2:W1:Y:S01]  /*0830*/  SYNCS.EXCH.64 URZ, [UR8+0x90], UR14 ;  /* 0x0000900e08ff75b2 */ /* 0x0004620008000100 */
[----:B------:R2:W1:Y:S01]  /*0840*/  SYNCS.EXCH.64 URZ, [UR8+0xb0], UR6 ;  /* 0x0000b00608ff75b2 */ /* 0x0004620008000100 */
[----:B------:R2:W1:Y:S01]  /*0850*/  SYNCS.EXCH.64 URZ, [UR8+0x98], UR14 ;  /* 0x0000980e08ff75b2 */ /* 0x0004620008000100 */
[----:B------:R2:W1:Y:S02]  /*0860*/  SYNCS.EXCH.64 URZ, [UR8+0xb8], UR6 ;  /* 0x0000b80608ff75b2 */ /* 0x0004640008000100 */
[----:B--2---:R-:W-:Y:S01]  /*0870*/  NOP ;  /* 0x0000000000007918 */ /* 0x004fe20000000000 */
.L_x_10:
[----:B------:R-:W2:Y:S01]  /*0880*/  SHFL.IDX PT, R2, R99, RZ, 0x1f ;  /* 0x00001fff63027589 */ /* 0x000ea200000e0000 */
[----:B------:R-:W-:Y:S01]  /*0890*/  NOP ;  /* 0x0000000000007918 */ /* 0x000fe20000000000 */
[----:B--2---:R-:W-:-:S13]  /*08a0*/  ISETP.NE.AND P1, PT, R2, 0x3, PT ;  /* 0x000000030200780c */ /* 0x004fda0003f25270 */
[----:B------:R-:W-:Y:S05]  /*08b0*/  @P1 BRA `(.L_x_11) ;  /* 0x00000000002c1947 */ /* 0x000fea0003800000 */
[----:B-1----:R-:W-:Y:S01]  /*08c0*/  UMOV UR7, 0x400 ;  /* 0x0000040000077882 */ /* 0x002fe20000000000 */
[----:B------:R-:W-:Y:S01]  /*08d0*/  UMOV UR6, 0x20 ;  /* 0x0000002000067882 */ /* 0x000fe20000000000 */
[----:B------:R-:W-:Y:S02]  /*08e0*/  ULEA UR7, UR46, UR7, 0x18 ;  /* 0x000000072e077291 */ /* 0x000fe4000f8ec0ff */
[----:B------:R-:W-:-:S04]  /*08f0*/  UIADD3 UR8, UPT, UPT, -UR6, 0x100000, URZ ;  /* 0x0010000006087890 */ /* 0x000fc8000fffe1ff */
[----:B------:R-:W-:Y:S02]  /*0900*/  USHF.L.U32 UR9, UR8, 0xb, URZ ;  /* 0x0000000b08097899 */ /* 0x000fe400080006ff */
[----:B------:R-:W-:Y:S01]  /*0910*/  USHF.L.U32 UR8, UR8, 0x1, URZ ;  /* 0x0000000108087899 */ /* 0x000fe200080006ff */
[----:B------:R-:W-:Y:S01]  /*0920*/  ELECT P1, URZ, PT ;  /* 0x0000000000ff782f */ /* 0x000fe20003820000 */
[----:B------:R-:W1:Y:S10]  /*0930*/  FENCE.VIEW.ASYNC.S ;  /* 0x00000000000073c6 */ /* 0x000e740000000000 */
[----:B-1----:R2:W1:Y:S01]  /*0940*/  SYNCS.EXCH.64 URZ, [UR7+0xc0], UR8 ;  /* 0x0000c00807ff75b2 */ /* 0x0024620008000100 */
[----:B------:R2:W1:Y:S02]  /*0950*/  SYNCS.EXCH.64 URZ, [UR7+0xc8], UR8 ;  /* 0x0000c80807ff75b2 */ /* 0x0004640008000100 */
[----:B--2---:R-:W-:Y:S01]  /*0960*/  NOP ;  /* 0x0000000000007918 */ /* 0x004fe20000000000 */
.L_x_11:
[----:B------:R-:W2:Y:S01]  /*0970*/  SHFL.IDX PT, R2, R99, RZ, 0x1f ;  /* 0x00001fff63027589 */ /* 0x000ea200000e0000 */
[----:B------:R-:W-:Y:S01]  /*0980*/  NOP ;  /* 0x0000000000007918 */ /* 0x000fe20000000000 */
[----:B--2---:R-:W-:-:S13]  /*0990*/  ISETP.NE.AND P1, PT, R2, 0x4, PT ;  /* 0x000000040200780c */ /* 0x004fda0003f25270 */
[----:B------:R-:W-:Y:S05]  /*09a0*/  @P1 BRA `(.L_x_12) ;  /* 0x0000000000481947 */ /* 0x000fea0003800000 */
[----:B-1----:R-:W-:Y:S01]  /*09b0*/  UMOV UR8, 0x1e0 ;  /* 0x000001e000087882 */ /* 0x002fe20000000000 */
[----:B------:R-:W-:Y:S01]  /*09c0*/  UMOV UR7, 0x400 ;  /* 0x0000040000077882 */ /* 0x000fe20000000000 */
[----:B------:R-:W-:Y:S01]  /*09d0*/  USEL UR8, UR8, 0x1a0, UP5 ;  /* 0x000001a008087887 */ /* 0x000fe2000a800000 */
        /* <DEDUP_REMOVED lines=13> */
[----:B------:R2:W1:Y:S02]  /*0ab0*/  SYNCS.EXCH.64 URZ, [UR7+0xe8], UR8 ;  /* 0x0000e80807ff75b2 */ /* 0x0004640008000100 */
[----:B--2---:R-:W-:Y:S01]  /*0ac0*/  NOP ;  /* 0x0000000000007918 */ /* 0x004fe20000000000 */
.L_x_12:
        /* <DEDUP_REMOVED lines=25> */
.L_x_13:
[----:B------:R-:W2:Y:S01]  /*0c60*/  SHFL.IDX PT, R2, R99, RZ, 0x1f ;  /* 0x00001fff63027589 */ /* 0x000ea200000e0000 */
[----:B------:R-:W-:Y:S01]  /*0c70*/  ISETP.NE.OR P0, PT, RZ, UR10, !P0 ;  /* 0x0000000aff007c0c */ /* 0x000fe2000c705670 */
        /* <DEDUP_REMOVED lines=12> */
[----:B------:R2:W1:Y:S01]  /*0d40*/  SYNCS.EXCH.64 URZ, [UR7+0x140], UR8 ;  /* 0x0001400807ff75b2 */ /* 0x0004620008000100 */
[----:B------:R2:W1:Y:S01]  /*0d50*/  SYNCS.EXCH.64 URZ, [UR7+0x138], UR8 ;  /* 0x0001380807ff75b2 */ /* 0x0004620008000100 */
[----:B------:R2:W1:Y:S02]  /*0d60*/  SYNCS.EXCH.64 URZ, [UR7+0x148], UR8 ;  /* 0x0001480807ff75b2 */ /* 0x0004640008000100 */
[----:B--2---:R-:W-:Y:S01]  /*0d70*/  NOP ;  /* 0x0000000000007918 */ /* 0x004fe20000000000 */
.L_x_14:
[----:B------:R-:W-:Y:S01]  /*0d80*/  VOTEU.ALL UP1, P0 ;  /* 0x0000000000ff7886 */ /* 0x000fe20000020000 */
[----:B-1----:R-:W1:Y:S01]  /*0d90*/  LDCU UR7, c[0x0][0x36c] ;  /* 0x00006d80ff0777ac */ /* 0x002e620008000800 */
[----:B------:R-:W-:Y:S01]  /*0da0*/  NOP ;  /* 0x0000000000007918 */ /* 0x000fe20000000000 */
[----:B------:R-:W-:Y:S01]  /*0db0*/  LOP3.LUT R2, R0, 0x1f, RZ, 0xc0, !PT ;  /* 0x0000001f00027812 */ /* 0x000fe200078ec0ff */
[----:B------:R-:W-:Y:S01]  /*0dc0*/  UMOV UR8, 0x20 ;  /* 0x0000002000087882 */ /* 0x000fe20000000000 */
[----:B------:R-:W-:Y:S01]  /*0dd0*/  @!UP1 UMOV UR6, 0x400 ;  /* 0x0000040000069882 */ /* 0x000fe20000000000 */
[----:B------:R-:W-:-:S04]  /*0de0*/  @!UP1 UIADD3 UR8, UPT, UPT, -UR8, 0x100000, URZ ;  /* 0x0010000008089890 */ /* 0x000fc8000fffe1ff */
[----:B------:R-:W-:Y:S02]  /*0df0*/  @!UP1 USHF.L.U32 UR9, UR8, 0xb, URZ ;  /* 0x0000000b08099899 */ /* 0x000fe400080006ff */
[----:B------:R-:W-:Y:S02]  /*0e00*/  @!UP1 USHF.L.U32 UR8, UR8, 0x1, URZ ;  /* 0x0000000108089899 */ /* 0x000fe400080006ff */
[----:B------:R-:W-:Y:S01]  /*0e10*/  @!UP1 ULEA UR6, UR46, UR6, 0x18 ;  /* 0x000000062e069291 */ /* 0x000fe2000f8ec0ff */
[----:B------:R-:W-:Y:S01]  /*0e20*/  VOTEU.ALL UP1, P0 ;  /* 0x0000000000ff7886 */ /* 0x000fe20000020000 */
[----:B------:R-:W-:Y:S01]  /*0e30*/  UISETP.NE.AND UP4, UPT, UR10, URZ, UPT ;  /* 0x000000ff0a00728c */ /* 0x000fe2000bf85270 */
[----:B------:R-:W2:Y:S09]  /*0e40*/  FENCE.VIEW.ASYNC.S ;  /* 0x00000000000073c6 */ /* 0x000eb20000000000 */
[----:B--2---:R2:W2:Y:S01]  /*0e50*/  @!UP1 SYNCS.EXCH.64 URZ, [UR6+0x150], UR8 ;  /* 0x0001500806ff95b2 */ /* 0x0044a20008000100 */
[----:B-1----:R-:W-:-:S09]  /*0e60*/  UISETP.EQ.U32.AND UP1, UPT, UR7, 0x1, UPT ;  /* 0x000000010700788c */ /* 0x002fd2000bf22070 */
[----:B------:R-:W-:Y:S05]  /*0e70*/  BRA.U !UP1, `(.L_x_15) ;  /* 0x0000000109087547 */ /* 0x000fea000b800000 */
[----:B--234-:R-:W-:Y:S01]  /*0e80*/  UCGABAR_ARV ;  /* 0x00000000000079c7 */ /* 0x01cfe20008000000 */
[----:B------:R-:W-:Y:S05]  /*0e90*/  BRA `(.L_x_16) ;  /* 0x0000000000047947 */ /* 0x000fea0003800000 */
.L_x_15:
[----:B--234-:R-:W-:Y:S01]  /*0ea0*/  NOP ;  /* 0x0000000000007918 */ /* 0x01cfe20000000000 */
.L_x_16:
[----:B------:R-:W1:Y:S01]  /*0eb0*/  S2R R4, SR_CTAID.Y ;  /* 0x0000000000047919 */ /* 0x000e620000002600 */
[----:B------:R-:W-:-:S05]  /*0ec0*/  CS2R.32 R97, SR_CgaSize ;  /* 0x0000000000617805 */ /* 0x000fca0000008a00 */
[----:B------:R-:W-:-:S05]  /*0ed0*/  IMAD R97, R97, -0xa0, RZ ;  /* 0xffffff6061617824 */ /* 0x000fca00078e02ff */
[----:B------:R-:W-:-:S14]  /*0ee0*/  R2UR UR6, R97 ;  /* 0x00000000610672ca */ /* 0x000fdc00000e0000 */
[----:B------:R-:W2:Y:S01]  /*0ef0*/  LDCU UR6, c[0x0][UR6+0x2b4] ;  /* 0x00005680060677ac */ /* 0x000ea20008000800 */
[----:B------:R-:W-:-:S05]  /*0f00*/  CS2R.32 R3, SR_CgaSize ;  /* 0x0000000000037805 */ /* 0x000fca0000008a00 */
[----:B------:R-:W-:-:S06]  /*0f10*/  IMAD R3, R3, -0xa0, RZ ;  /* 0xffffff6003037824 */ /* 0x000fcc00078e02ff */
[----:B------:R-:W3:Y:S01]  /*0f20*/  LDC R3, c[0x0][R3+0x2a4] ;  /* 0x0000a90003037b82 */ /* 0x000ee20000000800 */
[----:B------:R-:W-:Y:S01]  /*0f30*/  PRMT R13, RZ, 0x7610, R13 ;  /* 0x00007610ff0d7816 */ /* 0x000fe2000000000d */
[----:B------:R-:W4:Y:S01]  /*0f40*/  S2R R5, SR_CTAID.X ;  /* 0x0000000000057919 */ /* 0x000f220000002500 */
[----:B------:R-:W-:-:S05]  /*0f50*/  CS2R.32 R97, SR_CgaSize ;  /* 0x0000000000617805 */ /* 0x000fca0000008a00 */
[----:B------:R-:W-:-:S05]  /*0f60*/  IMAD R97, R97, -0xa0, RZ ;  /* 0xffffff6061617824 */ /* 0x000fca00078e02ff */
[----:B------:R-:W-:-:S14]  /*0f70*/  R2UR UR7, R97 ;  /* 0x00000000610772ca */ /* 0x000fdc00000e0000 */
[----:B------:R-:W3:Y:S01]  /*0f80*/  LDCU UR7, c[0x0][UR7+0x2b0] ;  /* 0x00005600070777ac */ /* 0x000ee20008000800 */
[----:B------:R-:W-:Y:S01]  /*0f90*/  PRMT R12, RZ, 0x7610, R12 ;  /* 0x00007610ff0c7816 */ /* 0x000fe2000000000c */
[----:B------:R-:W-:Y:S01]  /*0fa0*/  UISETP.NE.AND UP2, UPT, UR10, 0x2, UPT ;  /* 0x000000020a00788c */ /* 0x000fe2000bf45270 */
[----:B------:R-:W2:Y:S01]  /*0fb0*/  LDC R14, c[0x0][0xb24] ;  /* 0x0002c900ff0e7b82 */ /* 0x000ea20000000800 */
[----:B------:R-:W-:-:S05]  /*0fc0*/  CS2R.32 R6, SR_CgaSize ;  /* 0x0000000000067805 */ /* 0x000fca0000008a00 */
[----:B------:R-:W-:-:S06]  /*0fd0*/  IMAD R6, R6, -0xa0, RZ ;  /* 0xffffff6006067824 */ /* 0x000fcc00078e02ff */
[----:B------:R-:W3:Y:S08]  /*0fe0*/  LDC R6, c[0x0][R6+0x2a0] ;  /* 0x0000a80006067b82 */ /* 0x000ef00000000800 */
[----:B------:R-:W3:Y:S01]  /*0ff0*/  LDC R40, c[0x0][0xb24] ;  /* 0x0002c900ff287b82 */ /* 0x000ee20000000800 */
[----:B-1----:R-:W-:-:S07]  /*1000*/  I2FP.F32.U32 R96, R4 ;  /* 0x0000000400607245 */ /* 0x002fce0000201000 */
[----:B------:R-:W1:Y:S01]  /*1010*/  S2UR UR52, SR_CTAID.Z ;  /* 0x00000000003479c3 */ /* 0x000e620000002700 */
[----:B--2---:R-:W-:Y:S02]  /*1020*/  ISETP.GE.AND P0, PT, R14, 0x1, PT ;  /* 0x000000010e00780c */ /* 0x004fe40003f06270 */
[----:B----4-:R-:W-:Y:S01]  /*1030*/  I2FP.F32.U32 R97, R5 ;  /* 0x0000000500617245 */ /* 0x010fe20000201000 */
[----:B------:R-:W-:Y:S01]  /*1040*/  FMUL R96, R96, UR6 ;  /* 0x0000000660607c20 */ /* 0x000fe20008400000 */
[----:B------:R-:W2:Y:S03]  /*1050*/  LDCU UR6, c[0x0][0xb30] ;  /* 0x00016600ff0677ac */ /* 0x000ea60008000800 */
[----:B---3--:R-:W-:Y:S02]  /*1060*/  FMUL R97, R97, UR7 ;  /* 0x0000000761617c20 */ /* 0x008fe40008400000 */
[----:B------:R-:W3:Y:S08]  /*1070*/  F2I.U32.TRUNC.NTZ R96, R96 ;  /* 0x0000006000607305 */ /* 0x000ef0000020f000 */
[----:B------:R-:W4:Y:S01]  /*1080*/  F2I.U32.TRUNC.NTZ R97, R97 ;  /* 0x0000006100617305 */ /* 0x000f22000020f000 */
[----:B--2---:R-:W-:Y:S01]  /*1090*/  UISETP.NE.AND UP3, UPT, UR6, 0x1, UPT ;  /* 0x000000010600788c */ /* 0x004fe2000bf65270 */
[----:B---3--:R-:W-:-:S05]  /*10a0*/  IADD3 R96, PT, PT, -R96, RZ, RZ ;  /* 0x000000ff60607210 */ /* 0x008fca0007ffe1ff */
[----:B------:R-:W-:Y:S02]  /*10b0*/  IMAD R96, R3, R96, R4 ;  /* 0x0000006003607224 */ /* 0x000fe400078e0204 */
[----:B------:R-:W-:Y:S02]  /*10c0*/  IMAD.MOV.U32 R3, RZ, RZ, R5 ;  /* 0x000000ffff037224 */ /* 0x000fe400078e0005 */
[----:B----4-:R-:W-:-:S04]  /*10d0*/  IMAD.MOV R97, RZ, RZ, -R97 ;  /* 0x000000ffff617224 */ /* 0x010fc800078e0a61 */
[----:B------:R-:W-:Y:S01]  /*10e0*/  IMAD R97, R6, R97, R5 ;  /* 0x0000006106617224 */ /* 0x000fe200078e0205 */
[----:B-1----:R-:W-:Y:S06]  /*10f0*/  BRA.U UP4, `(.L_x_17) ;  /* 0x0000000104287547 */ /* 0x002fec000b800000 */
[----:B------:R-:W-:Y:S01]  /*1100*/  ISETP.NE.AND P1, PT, R96, RZ, PT ;  /* 0x000000ff6000720c */ /* 0x000fe20003f25270 */
[----:B------:R-:W-:Y:S01]  /*1110*/  IMAD.MOV.U32 R6, RZ, RZ, 0x3 ;  /* 0x00000003ff067424 */ /* 0x000fe200078e00ff */
[C---:B------:R-:W-:Y:S02]  /*1120*/  LOP3.LUT R7, R97.reuse, 0xfffffffe, RZ, 0xc0, !PT ;  /* 0xfffffffe61077812 */ /* 0x040fe400078ec0ff */
[----:B------:R-:W-:Y:S02]  /*1130*/  ISETP.LT.U32.OR P1, PT, R97, 0x2, !P1 ;  /* 0x000000026100780c */ /* 0x000fe40004f21470 */
[----:B------:R-:W-:Y:S02]  /*1140*/  SHF.L.U32 R6, R6, R7, RZ ;  /* 0x0000000706067219 */ /* 0x000fe400000006ff */
[----:B------:R-:W-:Y:S02]  /*1150*/  SEL R9, RZ, 0x1, !P1 ;  /* 0x00000001ff097807 */ /* 0x000fe40004800000 */
[----:B------:R-:W-:-:S02]  /*1160*/  SEL R8, RZ, 0x2, !P1 ;  /* 0x00000002ff087807 */ /* 0x000fc40004800000 */
[----:B------:R-:W-:-:S03]  /*1170*/  PRMT R12, R6, 0x7610, R12 ;  /* 0x00007610060c7816 */ /* 0x000fc6000000000c */
[----:B------:R-:W-:-:S05]  /*1180*/  IMAD.IADD R8, R9, 0x1, R8 ;  /* 0x0000000109087824 */ /* 0x000fca00078e0208 */
[----:B------:R-:W-:Y:S02]  /*1190*/  PRMT R13, R8, 0x7610, R13 ;  /* 0x00007610080d7816 */ /* 0x000fe4000000000d */
.L_x_17:
[----:B------:R-:W-:Y:S05]  /*11a0*/  @!P0 BRA `(.L_x_18) ;  /* 0x0000000000b88947 */ /* 0x000fea0003800000 */
[----:B------:R-:W1:Y:S01]  /*11b0*/  LDC.64 R8, c[0x0][0xb18] ;  /* 0x0002c600ff087b82 */ /* 0x000e620000000a00 */
[----:B------:R-:W-:-:S07]  /*11c0*/  ISETP.NE.AND P0, PT, R14, 0x1, PT ;  /* 0x000000010e00780c */ /* 0x000fce0003f05270 */
[----:B------:R-:W2:Y:S08]  /*11d0*/  LDC R15, c[0x0][0xb0c] ;  /* 0x0002c300ff0f7b82 */ /* 0x000eb00000000800 */
[----:B------:R-:W3:Y:S08]  /*11e0*/  LDC R17, c[0x0][0x370] ;  /* 0x0000dc00ff117b82 */ /* 0x000ef00000000800 */
[----:B------:R-:W4:Y:S01]  /*11f0*/  LDC R16, c[0x0][0x374] ;  /* 0x0000dd00ff107b82 */ /* 0x000f220000000800 */
[----:B-1----:R-:W-:-:S07]  /*1200*/  ISETP.NE.AND P1, PT, R8, 0x1, PT ;  /* 0x000000010800780c */ /* 0x002fce0003f25270 */
[----:B------:R-:W3:Y:S01]  /*1210*/  LDC.64 R10, c[0x0][0xb10] ;  /* 0x0002c400ff0a7b82 */ /* 0x000ee20000000a00 */
[----:B--2---:R-:W-:-:S07]  /*1220*/  ISETP.NE.AND P2, PT, R15, 0x1, PT ;  /* 0x000000010f00780c */ /* 0x004fce0003f45270 */
[----:B------:R-:W1:Y:S08]  /*1230*/  LDC R3, c[0x0][0xb20] ;  /* 0x0002c800ff037b82 */ /* 0x000e700000000800 */
[----:B------:R-:W2:Y:S01]  /*1240*/  LDC.64 R6, c[0x0][0xb28] ;  /* 0x0002ca00ff067b82 */ /* 0x000ea20000000a00 */
[----:B----4-:R-:W-:-:S04]  /*1250*/  IMAD.HI.U32 R18, R16, R9, RZ ;  /* 0x0000000910127227 */ /* 0x010fc800078e00ff */
[----:B------:R-:W-:-:S04]  /*1260*/  IMAD.HI.U32 R9, R4, R9, RZ ;  /* 0x0000000904097227 */ /* 0x000fc800078e00ff */
[----:B---3--:R-:W-:-:S05]  /*1270*/  IMAD.HI.U32 R19, R17, R10, RZ ;  /* 0x0000000a11137227 */ /* 0x008fca00078e00ff */
[----:B------:R-:W-:Y:S01]  /*1280*/  @P2 SHF.R.U32.HI R17, RZ, R11, R19 ;  /* 0x0000000bff112219 */ /* 0x000fe20000011613 */
[C---:B------:R-:W-:Y:S01]  /*1290*/  IMAD.HI.U32 R19, R5.reuse, R10, RZ ;  /* 0x0000000a05137227 */ /* 0x040fe200078e00ff */
[-C--:B-1----:R-:W-:Y:S02]  /*12a0*/  @P1 SHF.R.U32.HI R16, RZ, R3.reuse, R18 ;  /* 0x00000003ff101219 */ /* 0x082fe40000011612 */
[----:B------:R-:W-:Y:S02]  /*12b0*/  SHF.R.U32.HI R9, RZ, R3, R9 ;  /* 0x00000003ff097219 */ /* 0x000fe40000011609 */
[----:B------:R-:W-:Y:S02]  /*12c0*/  SHF.R.U32.HI R19, RZ, R11, R19 ;  /* 0x0000000bff137219 */ /* 0x000fe40000011613 */
[----:B------:R-:W-:Y:S01]  /*12d0*/  SEL R9, R4, R9, !P1 ;  /* 0x0000000904097207 */ /* 0x000fe20004800000 */
[----:B--2---:R-:W-:Y:S01]  /*12e0*/  IMAD.HI.U32 R18, R16, R6, RZ ;  /* 0x0000000610127227 */ /* 0x004fe200078e00ff */
[----:B------:R-:W-:-:S03]  /*12f0*/  SEL R3, R5, R19, !P2 ;  /* 0x0000001305037207 */ /* 0x000fc60005000000 */
[----:B------:R-:W-:Y:S01]  /*1300*/  IMAD.HI.U32 R10, R17, R6, RZ ;  /* 0x00000006110a7227 */ /* 0x000fe200078e00ff */
[----:B------:R-:W-:-:S04]  /*1310*/  @P0 SHF.R.U32.HI R16, RZ, R7, R18 ;  /* 0x00000007ff100219 */ /* 0x000fc80000011612 */
[----:B------:R-:W-:Y:S01]  /*1320*/  @P0 SHF.R.U32.HI R17, RZ, R7, R10 ;  /* 0x00000007ff110219 */ /* 0x000fe2000001160a */
[----:B------:R-:W-:-:S04]  /*1330*/  IMAD R16, R16, R14, RZ ;  /* 0x0000000e10107224 */ /* 0x000fc800078e02ff */
[----:B------:R-:W-:Y:S01]  /*1340*/  IMAD R10, R17, R14, RZ ;  /* 0x0000000e110a7224 */ /* 0x000fe200078e02ff */
[----:B------:R-:W-:-:S04]  /*1350*/  ISETP.GE.AND P1, PT, R9, R16, PT ;  /* 0x000000100900720c */ /* 0x000fc80003f26270 */
[----:B------:R-:W-:Y:S01]  /*1360*/  ISETP.GE.OR P1, PT, R3, R10, P1 ;  /* 0x0000000a0300720c */ /* 0x000fe20000f26670 */
[----:B------:R-:W-:-:S05]  /*1370*/  IMAD.HI.U32 R10, R9, R6, RZ ;  /* 0x00000006090a7227 */ /* 0x000fca00078e00ff */
[----:B------:R-:W-:-:S04]  /*1380*/  SHF.R.U32.HI R10, RZ, R7, R10 ;  /* 0x00000007ff0a7219 */ /* 0x000fc8000001160a */
[----:B------:R-:W-:-:S03]  /*1390*/  SEL R10, R9, R10, !P0 ;  /* 0x0000000a090a7207 */ /* 0x000fc60004000000 */
[----:B------:R-:W-:Y:S01]  /*13a0*/  @!P1 IMAD.HI.U32 R11, R3, R6, RZ ;  /* 0x00000006030b9227 */ /* 0x000fe200078e00ff */
[----:B------:R-:W-:-:S04]  /*13b0*/  IADD3 R6, PT, PT, -R10, RZ, RZ ;  /* 0x000000ff0a067210 */ /* 0x000fc80007ffe1ff */
[----:B------:R-:W-:Y:S01]  /*13c0*/  @!P1 SHF.R.U32.HI R7, RZ, R7, R11 ;  /* 0x00000007ff079219 */ /* 0x000fe2000001160b */
[----:B------:R-:W-:Y:S01]  /*13d0*/  IMAD R6, R14, R6, R9 ;  /* 0x000000060e067224 */ /* 0x000fe200078e0209 */
[----:B------:R-:W-:Y:S02]  /*13e0*/  IADD3 R11, PT, PT, -R9, RZ, RZ ;  /* 0x000000ff090b7210 */ /* 0x000fe40007ffe1ff */
[----:B------:R-:W-:-:S03]  /*13f0*/  @!P1 SEL R7, R3, R7, !P0 ;  /* 0x0000000703079207 */ /* 0x000fc60004000000 */
[----:B------:R-:W-:Y:S02]  /*1400*/  IMAD R4, R8, R11, R4 ;  /* 0x0000000b08047224 */ /* 0x000fe400078e0204 */
[--C-:B------:R-:W-:Y:S02]  /*1410*/  @!P1 IMAD.IADD R10, R10, 0x1, -R7.reuse ;  /* 0x000000010a0a9824 */ /* 0x100fe400078e0a07 */
[----:B------:R-:W-:Y:S01]  /*1420*/  @!P1 IMAD R7, R6, R17, R7 ;  /* 0x0000001106079224 */ /* 0x000fe200078e0207 */
[----:B------:R-:W-:Y:S01]  /*1430*/  IADD3 R6, PT, PT, -R3, RZ, RZ ;  /* 0x000000ff03067210 */ /* 0x000fe20007ffe1ff */
[----:B------:R-:W-:Y:S02]  /*1440*/  @!P1 IMAD R9, R10, R14, R3 ;  /* 0x0000000e0a099224 */ /* 0x000fe400078e0203 */
[----:B------:R-:W-:Y:S02]  /*1450*/  @!P1 IMAD.MOV.U32 R3, RZ, RZ, R7 ;  /* 0x000000ffff039224 */ /* 0x000fe400078e0007 */
[----:B------:R-:W-:-:S02]  /*1460*/  IMAD R6, R15, R6, R5 ;  /* 0x000000060f067224 */ /* 0x000fc400078e0205 */
[----:B------:R-:W-:Y:S02]  /*1470*/  IMAD R4, R9, R8, R4 ;  /* 0x0000000809047224 */ /* 0x000fe400078e0204 */
[----:B------:R-:W-:Y:S02]  /*1480*/  IMAD R3, R3, R15, R6 ;  /* 0x0000000f03037224 */ /* 0x000fe400078e0206 */
.L_x_18:
[----:B------:R-:W-:Y:S05]  /*1490*/  BRA.U UP3, `(.L_x_19) ;  /* 0x0000000103407547 */ /* 0x000fea000b800000 */
[----:B------:R-:W1:Y:S08]  /*14a0*/  LDC.64 R8, c[0x0][0xb10] ;  /* 0x0002c400ff087b82 */ /* 0x000e700000000a00 */
[----:B------:R-:W2:Y:S08]  /*14b0*/  LDC.64 R6, c[0x0][0xb18] ;  /* 0x0002c600ff067b82 */ /* 0x000eb00000000a00 */
[----:B------:R-:W3:Y:S08]  /*14c0*/  LDC R10, c[0x0][0xb20] ;  /* 0x0002c800ff0a7b82 */ /* 0x000ef00000000800 */
[----:B------:R-:W4:Y:S01]  /*14d0*/  LDC R11, c[0x0][0xb0c] ;  /* 0x0002c300ff0b7b82 */ /* 0x000f220000000800 */
[----:B-1----:R-:W-:-:S05]  /*14e0*/  IMAD.HI.U32 R8, R3, R8, RZ ;  /* 0x0000000803087227 */ /* 0x002fca00078e00ff */
[----:B------:R-:W-:Y:S01]  /*14f0*/  SHF.R.U32.HI R8, RZ, R9, R8 ;  /* 0x00000009ff087219 */ /* 0x000fe20000011608 */
[----:B--2---:R-:W-:Y:S01]  /*1500*/  IMAD.HI.U32 R7, R4, R7, RZ ;  /* 0x0000000704077227 */ /* 0x004fe200078e00ff */
[----:B------:R-:W-:-:S04]  /*1510*/  ISETP.NE.AND P0, PT, R6, 0x1, PT ;  /* 0x000000010600780c */ /* 0x000fc80003f05270 */
[----:B---3--:R-:W-:-:S04]  /*1520*/  SHF.R.U32.HI R7, RZ, R10, R7 ;  /* 0x0000000aff077219 */ /* 0x008fc80000011607 */
[----:B------:R-:W-:Y:S02]  /*1530*/  SEL R7, R4, R7, !P0 ;  /* 0x0000000704077207 */ /* 0x000fe40004000000 */
[----:B----4-:R-:W-:-:S04]  /*1540*/  ISETP.NE.AND P1, PT, R11, 0x1, PT ;  /* 0x000000010b00780c */ /* 0x010fc80003f25270 */
[----:B------:R-:W-:-:S05]  /*1550*/  SEL R9, R3, R8, !P1 ;  /* 0x0000000803097207 */ /* 0x000fca0004800000 */
[----:B------:R-:W-:Y:S02]  /*1560*/  IMAD.IADD R8, R7, 0x1, -R9 ;  /* 0x0000000107087824 */ /* 0x000fe400078e0a09 */
[----:B------:R-:W-:Y:S02]  /*1570*/  IMAD.IADD R7, R9, 0x1, -R7 ;  /* 0x0000000109077824 */ /* 0x000fe400078e0a07 */
[----:B------:R-:W-:Y:S02]  /*1580*/  IMAD R3, R8, R11, R3 ;  /* 0x0000000b08037224 */ /* 0x000fe400078e0203 */
[----:B------:R-:W-:Y:S02]  /*1590*/  IMAD R4, R7, R6, R4 ;  /* 0x0000000607047224 */ /* 0x000fe400078e0204 */
.L_x_19:
[----:B------:R-:W-:Y:S05]  /*15a0*/  BRA.U !UP1, `(.L_x_20) ;  /* 0x00000001090c7547 */ /* 0x000fea000b800000 */
[----:B------:R-:W-:Y:S01]  /*15b0*/  UCGABAR_WAIT ;  /* 0x0000000000007dc7 */ /* 0x000fe20008000000 */
[----:B------:R-:W-:Y:S01]  /*15c0*/  CCTL.IVALL ;  /* 0x00000000ff00798f */ /* 0x000fe20002000000 */
[----:B------:R-:W-:Y:S05]  /*15d0*/  BRA `(.L_x_21) ;  /* 0x0000000000047947 */ /* 0x000fea0003800000 */
.L_x_20:
[----:B------:R-:W-:Y:S06]  /*15e0*/  BAR.SYNC.DEFER_BLOCKING 0x0 ;  /* 0x0000000000007b1d */ /* 0x000fec0000010000 */
.L_x_21:
[----:B------:R-:W-:Y:S05]  /*15f0*/  BRA.U UP2, `(.L_x_22) ;  /* 0x0000001502447547 */ /* 0x000fea000b800000 */
[----:B------:R-:W1:Y:S01]  /*1600*/  LDCU UR4, c[0x0][0x38c] ;  /* 0x00007180ff0477ac */ /* 0x000e620008000800 */
[----:B------:R-:W2:Y:S01]  /*1610*/  LDC R8, c[0x0][0x370] ;  /* 0x0000dc00ff087b82 */ /* 0x000ea20000000800 */
[C---:B------:R-:W-:Y:S01]  /*1620*/  IMAD.SHL.U32 R17, R5.reuse, 0x80, RZ ;  /* 0x0000008005117824 */ /* 0x040fe200078e00ff */
[----:B------:R-:W-:Y:S01]  /*1630*/  PLOP3.LUT P1, PT, PT, PT, UP5, 0x80, 0x8 ;  /* 0x000000000008781c */ /* 0x000fe20003f2f058 */
[----:B------:R-:W-:Y:S01]  /*1640*/  UISETP.NE.AND UP1, UPT, UR10, URZ, UPT ;  /* 0x000000ff0a00728c */ /* 0x000fe2000bf25270 */
[----:B------:R-:W-:Y:S01]  /*1650*/  ISETP.NE.AND P4, PT, R2, RZ, P5 ;  /* 0x000000ff0200720c */ /* 0x000fe20002f85270 */
[----:B------:R-:W-:Y:S01]  /*1660*/  IMAD.SHL.U32 R16, R5, 0x40, RZ ;  /* 0x0000004005107824 */ /* 0x000fe200078e00ff */
[----:B------:R-:W-:Y:S01]  /*1670*/  PLOP3.LUT P1, PT, P1, PT, PT, 0x8, 0x80 ;  /* 0x000000000080781c */ /* 0x000fe20000f2e170 */
[----:B------:R-:W-:Y:S01]  /*1680*/  IMAD.MOV.U32 R15, RZ, RZ, 0x1 ;  /* 0x00000001ff0f7424 */ /* 0x000fe200078e00ff */
[----:B------:R-:W3:Y:S01]  /*1690*/  LDC R0, c[0x0][0x374] ;  /* 0x0000dd00ff007b82 */ /* 0x000ee20000000800 */
[----:B------:R-:W-:Y:S01]  /*16a0*/  IMAD.MOV.U32 R14, RZ, RZ, RZ ;  /* 0x000000ffff0e7224 */ /* 0x000fe200078e00ff */
[----:B------:R-:W-:Y:S01]  /*16b0*/  CS2R R12, SRZ ;  /* 0x00000000000c7805 */ /* 0x000fe2000001ff00 */
[----:B------:R-:W-:Y:S01]  /*16c0*/  IMAD.MOV.U32 R11, RZ, RZ, 0x1 ;  /* 0x00000001ff0b7424 */ /* 0x000fe200078e00ff */
[----:B------:R-:W-:Y:S01]  /*16d0*/  LOP3.LUT R17, R17, 0x80, RZ, 0xc0, !PT ;  /* 0x0000008011117812 */ /* 0x000fe200078ec0ff */
[----:B------:R-:W-:Y:S01]  /*16e0*/  USEL UR22, UR13, 0x2, UP1 ;  /* 0x000000020d167887 */ /* 0x000fe20008800000 */
[----:B------:R-:W4:Y:S01]  /*16f0*/  LDCU.64 UR14, c[0x0][0x348] ;  /* 0x00006900ff0e77ac */ /* 0x000f220008000a00 */
[----:B-1----:R-:W-:Y:S01]  /*1700*/  UIADD3 UR5, UPT, UPT, UR4, 0x3f, URZ ;  /* 0x0000003f04057890 */ /* 0x002fe2000fffe0ff */
[----:B------:R-:W-:-:S03]  /*1710*/  UMOV UR23, URZ ;  /* 0x000000ff00177c82 */ /* 0x000fc60008000000 */
[----:B------:R-:W-:-:S04]  /*1720*/  USHF.R.S32.HI UR6, URZ, 0x1f, UR5 ;  /* 0x0000001fff067899 */ /* 0x000fc80008011405 */
[----:B------:R-:W-:Y:S02]  /*1730*/  ULEA.HI UR6, UR6, UR5, URZ, 0x6 ;  /* 0x0000000506067291 */ /* 0x000fe4000f8f30ff */
[----:B------:R-:W-:Y:S02]  /*1740*/  UIADD3 UR5, UPT, UPT, UR4, -0x1, URZ ;  /* 0xffffffff04057890 */ /* 0x000fe4000fffe0ff */
[----:B------:R-:W-:Y:S02]  /*1750*/  USHF.R.S32.HI UR6, URZ, 0x6, UR6 ;  /* 0x00000006ff067899 */ /* 0x000fe40008011406 */
[----:B------:R-:W-:Y:S02]  /*1760*/  UISETP.GE.U32.AND UP2, UPT, UR5, -0x7f, UPT ;  /* 0xffffff810500788c */ /* 0x000fe4000bf46070 */
[----:B------:R-:W-:Y:S02]  /*1770*/  UISETP.LT.U32.AND UP0, UPT, UR6, 0x8, UPT ;  /* 0x000000080600788c */ /* 0x000fe4000bf01070 */
[----:B------:R-:W-:-:S02]  /*1780*/  UIADD3 UR4, UPT, UPT, UR4, 0x7e, URZ ;  /* 0x0000007e04047890 */ /* 0x000fc4000fffe0ff */
[----:B------:R-:W-:-:S04]  /*1790*/  USEL UR5, UR6, 0x8, UP0 ;  /* 0x0000000806057887 */ /* 0x000fc80008000000 */
[----:B------:R-:W-:Y:S02]  /*17a0*/  UIADD3 UR21, UPT, UPT, UR5, -0x1, URZ ;  /* 0xffffffff05157890 */ /* 0x000fe4000fffe0ff */
[----:B------:R-:W-:Y:S02]  /*17b0*/  @UP2 UIADD3 UR21, UPT, UPT, UR5, URZ, URZ ;  /* 0x000000ff05152290 */ /* 0x000fe4000fffe0ff */
[----:B------:R-:W-:Y:S02]  /*17c0*/  UIADD3 UR24, UPT, UPT, UR6, -UR5, URZ ;  /* 0x8000000506187290 */ /* 0x000fe4000fffe0ff */
[----:B------:R-:W-:Y:S02]  /*17d0*/  UIADD3 UR13, UPT, UPT, UR21, 0x1, URZ ;  /* 0x00000001150d7890 */ /* 0x000fe4000fffe0ff */
[----:B--2-4-:R-:W-:-:S12]  /*17e0*/  UIADD3 UR21, UPT, UPT, -UR21, URZ, URZ ;  /* 0x000000ff15157290 */ /* 0x014fd8000fffe1ff */
.L_x_42:
[----:B------:R-:W-:Y:S01]  /*17f0*/  UISETP.NE.AND UP0, UPT, UR46, URZ, UPT ;  /* 0x000000ff2e00728c */ /* 0x000fe2000bf05270 */
[----:B------:R-:W1:Y:S08]  /*1800*/  S2UR UR46, SR_CgaCtaId ;  /* 0x00000000002e79c3 */ /* 0x000e700000008800 */
[----:B------:R-:W-:Y:S05]  /*1810*/  BRA.U UP0, `(.L_x_23) ;  /* 0x0000000100347547 */ /* 0x000fea000b800000 */
[----:B------:R-:W2:Y:S01]  /*1820*/  S2R R2, SR_CgaCtaId ;  /* 0x0000000000027919 */ /* 0x000ea20000008800 */
[----:B------:R-:W-:-:S04]  /*1830*/  MOV R5, 0x400 ;  /* 0x0000040000057802 */ /* 0x000fc80000000f00 */
[----:B--2---:R-:W-:Y:S02]  /*1840*/  LEA R2, R2, R5, 0x18 ;  /* 0x0000000502027211 */ /* 0x004fe400078ec0ff */
[----:B------:R-:W-:-:S03]  /*1850*/  SHF.L.U32 R5, R11, 0x1f, RZ ;  /* 0x0000001f0b057819 */ /* 0x000fc600000006ff */
[----:B------:R-:W-:-:S04]  /*1860*/  IMAD R2, R12, 0x8, R2 ;  /* 0x000000080c027824 */ /* 0x000fc800078e0202 */
[----:B------:R-:W2:Y:S02]  /*1870*/  SYNCS.PHASECHK.TRANS64.TRYWAIT P0, [R2+URZ+0x140], R5 ;  /* 0x00014005020075a7 */ /* 0x000ea400080011ff */
[----:B--2---:R-:W-:Y:S05]  /*1880*/  @!P0 BRA `(.L_x_24) ;  /* 0x0000008000ec8947 */ /* 0x004fea0003800000 */
.L_x_154:
[----:B------:R-:W-:Y:S01]  /*1890*/  VIADD R12, R12, 0x1 ;  /* 0x000000010c0c7836 */ /* 0x000fe20000000000 */
[----:B------:R2:W-:Y:S04]  /*18a0*/  SYNCS.ARRIVE.TRANS64.A1T0 RZ, [R2+URZ+0x130], RZ ;  /* 0x000130ff02ff79a7 */ /* 0x0005e800081000ff */
[----:B------:R-:W-:-:S04]  /*18b0*/  ISETP.NE.AND P0, PT, R12, 0x2, PT ;  /* 0x000000020c00780c */ /* 0x000fc80003f05270 */
[----:B------:R-:W-:Y:S02]  /*18c0*/  SEL R12, R12, RZ, P0 ;  /* 0x000000ff0c0c7207 */ /* 0x000fe40000000000 */
[----:B--2---:R-:W-:-:S04]  /*18d0*/  SEL R2, RZ, 0x1, P0 ;  /* 0x00000001ff027807 */ /* 0x004fc80000000000 */
[----:B------:R-:W-:-:S07]  /*18e0*/  LOP3.LUT R11, R11, R2, RZ, 0x3c, !PT ;  /* 0x000000020b0b7212 */ /* 0x000fce00078e3cff */
.L_x_23:
[----:B------:R-:W-:Y:S01]  /*18f0*/  UMOV UR7, 0x400 ;  /* 0x0000040000077882 */ /* 0x000fe20000000000 */
[----:B------:R-:W-:Y:S01]  /*1900*/  SHF.L.U32 R2, R15, 0x1f, RZ ;  /* 0x0000001f0f027819 */ /* 0x000fe200000006ff */
[----:B-1----:R-:W-:Y:S01]  /*1910*/  ULEA UR7, UR46, UR7, 0x18 ;  /* 0x000000072e077291 */ /* 0x002fe2000f8ec0ff */
[----:B------:R-:W-:Y:S01]  /*1920*/  R2UR UR51, R16 ;  /* 0x00000000103372ca */ /* 0x000fe200000e0000 */
[----:B------:R-:W-:Y:S01]  /*1930*/  UISETP.GE.U32.AND UP0, UPT, UR4, 0x7f, UPT ;  /* 0x0000007f0400788c */ /* 0x000fe2000bf06070 */
[----:B------:R-:W-:Y:S01]  /*1940*/  R2UR UR11, R17 ;  /* 0x00000000110b72ca */ /* 0x000fe200000e0000 */
[----:B------:R-:W-:Y:S01]  /*1950*/  ULEA UR8, UR23, UR7, 0x3 ;  /* 0x0000000717087291 */ /* 0x000fe2000f8e18ff */
[----:B------:R-:W-:-:S08]  /*1960*/  UMOV UR25, URZ ;  /* 0x000000ff00197c82 */ /* 0x000fd00008000000 */
[----:B------:R1:W2:Y:S01]  /*1970*/  SYNCS.PHASECHK.TRANS64.TRYWAIT P0, [UR8+0x40], R2 ;  /* 0x00004002ff0075a7 */ /* 0x0002a20008001108 */
[----:B------:R-:W-:-:S13]  /*1980*/  R2UR UR8, R4 ;  /* 0x00000000040872ca */ /* 0x000fda00000e0000 */
[----:B------:R-:W-:Y:S01]  /*1990*/  ULEA UR11, UR8, UR11, 0x8 ;  /* 0x0000000b080b7291 */ /* 0x000fe2000f8e40ff */
[----:B-1----:R-:W-:-:S05]  /*19a0*/  LEA.HI R2, R3, R3, RZ, 0x1 ;  /* 0x0000000303027211 */ /* 0x002fca00078f08ff */
[----:B------:R-:W-:-:S05]  /*19b0*/  IMAD.SHL.U32 R2, R2, 0x40, RZ ;  /* 0x0000004002027824 */ /* 0x000fca00078e00ff */
[----:B------:R-:W-:-:S04]  /*19c0*/  LOP3.LUT R2, R2, 0xffffff80, RZ, 0xc0, !PT ;  /* 0xffffff8002027812 */ /* 0x000fc800078ec0ff */
[----:B------:R-:W-:-:S13]  /*19d0*/  R2UR UR9, R2 ;  /* 0x00000000020972ca */ /* 0x000fda00000e0000 */
[----:B------:R-:W-:Y:S01]  /*19e0*/  ULOP3.LUT UR51, UR9, 0x40, UR51, 0xf8, !UPT ;  /* 0x0000004009337892 */ /* 0x000fe2000f8ef833 */
[----:B------:R-:W-:Y:S11]  /*19f0*/  BRA.U !UP0, `(.L_x_25) ;  /* 0x0000000108c07547 */ /* 0x000ff6000b800000 */
[----:B------:R-:W-:Y:S01]  /*1a00*/  UMOV UR16, UR21 ;  /* 0x0000001500107c82 */ /* 0x000fe20008000000 */
[----:B------:R-:W-:Y:S01]  /*1a10*/  UMOV UR17, UR23 ;  /* 0x0000001700117c82 */ /* 0x000fe20008000000 */
[----:B------:R-:W-:-:S05]  /*1a20*/  UMOV UR50, URZ ;  /* 0x000000ff00327c82 */ /* 0x000fca0008000000 */
.L_x_31:
[----:B------:R-:W-:Y:S01]  /*1a30*/  ULEA UR49, UR17, UR7, 0x3 ;  /* 0x0000000711317291 */ /* 0x000fe2000f8e18ff */
[----:B------:R-:W-:Y:S01]  /*1a40*/  @P5 MOV R3, 0xc000 ;  /* 0x0000c00000035802 */ /* 0x000fe20000000f00 */
[----:B-12-4-:R-:W-:Y:S10]  /*1a50*/  @P0 BRA `(.L_x_26) ;  /* 0x00000000000c0947 */ /* 0x016ff40003800000 */
[----:B------:R-:W-:-:S04]  /*1a60*/  SHF.L.U32 R4, R15, 0x1f, RZ ;  /* 0x0000001f0f047819 */ /* 0x000fc800000006ff */
[----:B------:R-:W1:Y:S02]  /*1a70*/  SYNCS.PHASECHK.TRANS64.TRYWAIT P0, [UR49+0x40], R4 ;  /* 0x00004004ff0075a7 */ /* 0x000e640008001131 */
[----:B-1----:R-:W-:Y:S05]  /*1a80*/  @!P0 BRA `(.L_x_27) ;  /* 0x0000008000808947 */ /* 0x002fea0003800000 */
.L_x_26:
[----:B------:R2:W-:Y:S01]  /*1a90*/  @P5 SYNCS.ARRIVE.TRANS64 RZ, [UR49], R3 ;  /* 0x00000003ffff59a7 */ /* 0x0005e20008000031 */
[----:B------:R-:W-:Y:S02]  /*1aa0*/  ULOP3.LUT UR8, UR22, 0x2, URZ, 0xfc, !UPT ;  /* 0x0000000216087892 */ /* 0x000fe4000f8efcff */
[----:B------:R-:W-:Y:S02]  /*1ab0*/  UIADD3 UR16, UPT, UPT, UR16, 0x1, URZ ;  /* 0x0000000110107890 */ /* 0x000fe4000fffe0ff */
[----:B------:R-:W-:Y:S02]  /*1ac0*/  UISETP.NE.AND UP0, UPT, UR8, 0x2, UPT ;  /* 0x000000020800788c */ /* 0x000fe4000bf05270 */
[----:B------:R-:W-:-:S07]  /*1ad0*/  UISETP.NE.AND UP2, UPT, UR16, 0x1, UPT ;  /* 0x000000011000788c */ /* 0x000fce000bf45270 */
[----:B------:R-:W-:Y:S05]  /*1ae0*/  BRA.U UP0, `(.L_x_28) ;  /* 0x0000000100047547 */ /* 0x000fea000b800000 */
[----:B------:R-:W-:Y:S05]  /*1af0*/  BPT.TRAP 0x1 ;  /* 0x000000040000795c */ /* 0x000fea0000300000 */
.L_x_28:
[----:B------:R-:W-:Y:S04]  /*1b00*/  BSSY.RECONVERGENT B0, `(.L_x_29) ;  /* 0x0000003000007945 */ /* 0x000fe80003800200 */
[----:B------:R-:W-:Y:S05]  /*1b10*/  @!P4 BRA `(.L_x_30) ;  /* 0x000000000004c947 */ /* 0x000fea0003800000 */
[----:B------:R-:W-:Y:S05]  /*1b20*/  BPT.TRAP 0x1 ;  /* 0x000000040000795c */ /* 0x000fea0000300000 */
.L_x_30:
[----:B------:R-:W-:Y:S05]  /*1b30*/  BSYNC.RECONVERGENT B0 ;  /* 0x0000000000007941 */ /* 0x000fea0003800200 */
.L_x_29:
[----:B------:R-:W-:Y:S02]  /*1b40*/  UIADD3 UR23, UPT, UPT, UR17, 0x1, URZ ;  /* 0x0000000111177890 */ /* 0x000fe4000fffe0ff */
[----:B------:R-:W-:Y:S02]  /*1b50*/  ULEA UR48, UR17, UR7, 0xd ;  /* 0x0000000711307291 */ /* 0x000fe4000f8e68ff */
[----:B------:R-:W-:Y:S02]  /*1b60*/  UISETP.NE.AND UP0, UPT, UR23, 0x8, UPT ;  /* 0x000000081700788c */ /* 0x000fe4000bf05270 */
[----:B------:R-:W-:Y:S02]  /*1b70*/  UIADD3 UR28, UP1, UPT, UR14, 0x80, URZ ;  /* 0x000000800e1c7890 */ /* 0x000fe4000ff3e0ff */
[----:B------:R-:W-:Y:S02]  /*1b80*/  USEL UR9, URZ, 0x1, UP0 ;  /* 0x00000001ff097887 */ /* 0x000fe40008000000 */
[----:B------:R-:W-:-:S02]  /*1b90*/  USEL UR23, UR23, URZ, UP0 ;  /* 0x000000ff17177287 */ /* 0x000fc40008000000 */
[----:B------:R-:W-:Y:S02]  /*1ba0*/  UIADD3 UR26, UP0, UPT, UR14, 0x180, URZ ;  /* 0x000001800e1a7890 */ /* 0x000fe4000ff1e0ff */
[----:B------:R-:W-:Y:S01]  /*1bb0*/  ULEA UR8, UR23, UR7, 0x3 ;  /* 0x0000000717087291 */ /* 0x000fe2000f8e18ff */
[----:B------:R-:W-:Y:S01]  /*1bc0*/  LOP3.LUT R15, R15, UR9, RZ, 0x3c, !PT ;  /* 0x000000090f0f7c12 */ /* 0x000fe2000f8e3cff */
[----:B------:R-:W-:Y:S02]  /*1bd0*/  ULOP3.LUT UR49, UR49, 0xfefffff8, URZ, 0xc0, !UPT ;  /* 0xfefffff831317892 */ /* 0x000fe4000f8ec0ff */
[----:B------:R-:W-:Y:S01]  /*1be0*/  UIADD3.X UR29, UPT, UPT, URZ, UR15, URZ, UP1, !UPT ;  /* 0x0000000fff1d7290 */ /* 0x000fe20008ffe4ff */
[----:B-1----:R-:W-:Y:S01]  /*1bf0*/  SHF.L.U32 R2, R15, 0x1f, RZ ;  /* 0x0000001f0f027819 */ /* 0x002fe200000006ff */
[----:B------:R-:W-:Y:S02]  /*1c00*/  UIADD3 UR48, UPT, UPT, UR48, 0x8400, URZ ;  /* 0x0000840030307890 */ /* 0x000fe4000fffe0ff */
[----:B------:R-:W-:Y:S01]  /*1c10*/  UIADD3.X UR27, UPT, UPT, URZ, UR15, URZ, UP0, !UPT ;  /* 0x0000000fff1b7290 */ /* 0x000fe200087fe4ff */
[----:B------:R1:W4:Y:S01]  /*1c20*/  SYNCS.PHASECHK.TRANS64.TRYWAIT P0, [UR8+0x40], R2 ;  /* 0x00004002ff0075a7 */ /* 0x0003220008001108 */
[----:B------:R-:W-:Y:S01]  /*1c30*/  ULEA UR8, UR17, UR7, 0xe ;  /* 0x0000000711087291 */ /* 0x000fe2000f8e70ff */
[----:B------:R-:W-:Y:S01]  /*1c40*/  UMOV UR18, 0x0 ;  /* 0x0000000000127882 */ /* 0x000fe20000000000 */
[----:B------:R-:W-:-:S02]  /*1c50*/  UMOV UR19, 0x10000000 ;  /* 0x1000000000137882 */ /* 0x000fc40000000000 */
[----:B------:R-:W-:Y:S01]  /*1c60*/  UIADD3 UR8, UPT, UPT, UR8, 0x18400, URZ ;  /* 0x0001840008087890 */ /* 0x000fe2000fffe0ff */
[----:B------:R2:W-:Y:S01]  /*1c70*/  UTMALDG.3D.2CTA [UR48], [UR28], desc[UR18] ;  /* 0x000012301c0075b4 */ /* 0x0005e20008211000 */
[----:B------:R-:W-:Y:S01]  /*1c80*/  UMOV UR10, UR50 ;  /* 0x00000032000a7c82 */ /* 0x000fe20008000000 */
[----:B------:R-:W-:Y:S01]  /*1c90*/  UMOV UR12, UR52 ;  /* 0x00000034000c7c82 */ /* 0x000fe20008000000 */
[----:B------:R-:W-:Y:S01]  /*1ca0*/  UMOV UR9, UR49 ;  /* 0x0000003100097c82 */ /* 0x000fe20008000000 */
[----:B------:R-:W-:Y:S01]  /*1cb0*/  UMOV UR25, UR13 ;  /* 0x0000000d00197c82 */ /* 0x000fe20008000000 */
[----:B------:R-:W-:-:S03]  /*1cc0*/  UMOV UR17, UR23 ;  /* 0x0000001700117c82 */ /* 0x000fc60008000000 */
[----:B------:R1:W-:Y:S01]  /*1cd0*/  UTMALDG.3D.2CTA [UR8], [UR26], desc[UR18] ;  /* 0x000012081a0075b4 */ /* 0x0003e20008211000 */
[----:B--2---:R-:W-:Y:S01]  /*1ce0*/  UIADD3 UR50, UPT, UPT, UR50, 0x40, URZ ;  /* 0x0000004032327890 */ /* 0x004fe2000fffe0ff */
[----:B------:R-:W-:Y:S11]  /*1cf0*/  BRA.U UP2, `(.L_x_31) ;  /* 0xfffffffd024c7547 */ /* 0x000ff6000b83ffff */
.L_x_25:
[----:B-1----:R-:W-:Y:S01]  /*1d00*/  ULEA UR8, UR23, UR7, 0x3 ;  /* 0x0000000717087291 */ /* 0x002fe2000f8e18ff */
[----:B------:R-:W-:Y:S01]  /*1d10*/  SHF.L.U32 R2, R15, 0x1f, RZ ;  /* 0x0000001f0f027819 */ /* 0x000fe200000006ff */
[----:B------:R-:W-:Y:S01]  /*1d20*/  @!P1 SYNCS.ARRIVE.TRANS64.A1T0 RZ, [UR7+0xc8], RZ ;  /* 0x0000c8ffffff99a7 */ /* 0x000fe20008100007 */
[----:B------:R-:W-:-:S06]  /*1d30*/  UISETP.GT.AND UP0, UPT, UR6, UR5, UPT ;  /* 0x000000050600728c */ /* 0x000fcc000bf04270 */
[----:B--2-4-:R1:W2:Y:S03]  /*1d40*/  SYNCS.PHASECHK.TRANS64.TRYWAIT P0, [UR8+0x40], R2 ;  /* 0x00004002ff0075a7 */ /* 0x0142a60008001108 */
[----:B------:R-:W-:Y:S05]  /*1d50*/  BRA.U !UP0, `(.L_x_32) ;  /* 0x0000000108c07547 */ /* 0x000fea000b800000 */
[----:B------:R-:W-:Y:S01]  /*1d60*/  UIADD3 UR26, UPT, UPT, UR24, UR25, URZ ;  /* 0x00000019181a7290 */ /* 0x000fe2000fffe0ff */
[----:B------:R-:W-:-:S11]  /*1d70*/  UMOV UR27, UR23 ;  /* 0x00000017001b7c82 */ /* 0x000fd60008000000 */
.L_x_38:
[----:B------:R-:W-:Y:S01]  /*1d80*/  ULEA UR17, UR27, UR7, 0x3 ;  /* 0x000000071b117291 */ /* 0x000fe2000f8e18ff */
[----:B--2---:R-:W-:Y:S01]  /*1d90*/  @P5 MOV R3, 0xc000 ;  /* 0x0000c00000035802 */ /* 0x004fe20000000f00 */
[----:B-12---:R-:W-:Y:S10]  /*1da0*/  @P0 BRA `(.L_x_33) ;  /* 0x00000000000c0947 */ /* 0x006ff40003800000 */
[----:B------:R-:W-:-:S04]  /*1db0*/  SHF.L.U32 R4, R15, 0x1f, RZ ;  /* 0x0000001f0f047819 */ /* 0x000fc800000006ff */
[----:B------:R-:W2:Y:S02]  /*1dc0*/  SYNCS.PHASECHK.TRANS64.TRYWAIT P0, [UR17+0x40], R4 ;  /* 0x00004004ff0075a7 */ /* 0x000ea40008001111 */
[----:B--2---:R-:W-:Y:S05]  /*1dd0*/  @!P0 BRA `(.L_x_34) ;  /* 0x0000007c00c48947 */ /* 0x004fea0003800000 */
.L_x_33:
[----:B------:R2:W-:Y:S01]  /*1de0*/  @P5 SYNCS.ARRIVE.TRANS64 RZ, [UR17], R3 ;  /* 0x00000003ffff59a7 */ /* 0x0005e20008000011 */
[----:B------:R-:W-:-:S04]  /*1df0*/  ULOP3.LUT UR8, UR22, 0x2, URZ, 0xfc, !UPT ;  /* 0x0000000216087892 */ /* 0x000fc8000f8efcff */
[----:B------:R-:W-:-:S09]  /*1e00*/  UISETP.NE.AND UP0, UPT, UR8, 0x2, UPT ;  /* 0x000000020800788c */ /* 0x000fd2000bf05270 */
[----:B------:R-:W-:Y:S05]  /*1e10*/  BRA.U UP0, `(.L_x_35) ;  /* 0x0000000100047547 */ /* 0x000fea000b800000 */
[----:B------:R-:W-:Y:S05]  /*1e20*/  BPT.TRAP 0x1 ;  /* 0x000000040000795c */ /* 0x000fea0000300000 */
.L_x_35:
[----:B------:R-:W-:Y:S04]  /*1e30*/  BSSY.RECONVERGENT B0, `(.L_x_36) ;  /* 0x0000003000007945 */ /* 0x000fe80003800200 */
[----:B------:R-:W-:Y:S05]  /*1e40*/  @!P4 BRA `(.L_x_37) ;  /* 0x000000000004c947 */ /* 0x000fea0003800000 */
[----:B------:R-:W-:Y:S05]  /*1e50*/  BPT.TRAP 0x1 ;  /* 0x000000040000795c */ /* 0x000fea0000300000 */
.L_x_37:
[----:B------:R-:W-:Y:S05]  /*1e60*/  BSYNC.RECONVERGENT B0 ;  /* 0x0000000000007941 */ /* 0x000fea0003800200 */
.L_x_36:
        /* <DEDUP_REMOVED lines=9> */
[----:B------:R-:W-:Y:S02]  /*1f00*/  USHF.L.U32 UR18, UR25, 0x6, URZ ;  /* 0x0000000619127899 */ /* 0x000fe400080006ff */
[----:B------:R-:W-:Y:S01]  /*1f10*/  ULOP3.LUT UR17, UR17, 0xfefffff8, URZ, 0xc0, !UPT ;  /* 0xfefffff811117892 */ /* 0x000fe2000f8ec0ff */
[----:B-1----:R-:W-:Y:S01]  /*1f20*/  SHF.L.U32 R2, R15, 0x1f, RZ ;  /* 0x0000001f0f027819 */ /* 0x002fe200000006ff */
[----:B------:R-:W-:Y:S02]  /*1f30*/  UIADD3 UR16, UPT, UPT, UR16, 0x8400, URZ ;  /* 0x0000840010107890 */ /* 0x000fe4000fffe0ff */
[----:B------:R-:W-:Y:S01]  /*1f40*/  UIADD3.X UR33, UPT, UPT, URZ, UR15, URZ, UP1, !UPT ;  /* 0x0000000fff217290 */ /* 0x000fe20008ffe4ff */
[----:B------:R4:W1:Y:S01]  /*1f50*/  SYNCS.PHASECHK.TRANS64.TRYWAIT P0, [UR8+0x40], R2 ;  /* 0x00004002ff0075a7 */ /* 0x0008620008001108 */
[----:B------:R-:W-:-:S02]  /*1f60*/  ULEA UR8, UR27, UR7, 0xe ;  /* 0x000000071b087291 */ /* 0x000fc4000f8e70ff */
[----:B------:R-:W-:Y:S02]  /*1f70*/  UIADD3.X UR31, UPT, UPT, URZ, UR15, URZ, UP0, !UPT ;  /* 0x0000000fff1f7290 */ /* 0x000fe400087fe4ff */
[----:B------:R-:W-:Y:S01]  /*1f80*/  UIADD3 UR8, UPT, UPT, UR8, 0x18400, URZ ;  /* 0x0001840008087890 */ /* 0x000fe2000fffe0ff */
[----:B------:R-:W-:Y:S01]  /*1f90*/  UMOV UR28, 0x0 ;  /* 0x00000000001c7882 */ /* 0x000fe20000000000 */
[----:B------:R-:W-:Y:S01]  /*1fa0*/  UMOV UR29, 0x10000000 ;  /* 0x10000000001d7882 */ /* 0x000fe20000000000 */
[----:B------:R-:W-:Y:S01]  /*1fb0*/  UMOV UR19, UR51 ;  /* 0x0000003300137c82 */ /* 0x000fe20008000000 */
[----:B------:R-:W-:Y:S01]  /*1fc0*/  UMOV UR20, UR52 ;  /* 0x0000003400147c82 */ /* 0x000fe20008000000 */
[----:B------:R-:W-:Y:S01]  /*1fd0*/  UMOV UR12, UR52 ;  /* 0x00000034000c7c82 */ /* 0x000fe20008000000 */
[----:B------:R-:W-:Y:S01]  /*1fe0*/  UMOV UR9, UR17 ;  /* 0x0000001100097c82 */ /* 0x000fe20008000000 */
[----:B------:R-:W-:Y:S01]  /*1ff0*/  UMOV UR10, UR18 ;  /* 0x00000012000a7c82 */ /* 0x000fe20008000000 */
[----:B------:R4:W-:Y:S01]  /*2000*/  UTMALDG.3D.2CTA [UR16], [UR32], desc[UR28] ;  /* 0x00001c10200075b4 */ /* 0x0009e20008211000 */
[----:B------:R-:W-:Y:S01]  /*2010*/  UIADD3 UR25, UPT, UPT, UR25, 0x1, URZ ;  /* 0x0000000119197890 */ /* 0x000fe2000fffe0ff */
[----:B------:R-:W-:-:S03]  /*2020*/  UMOV UR27, UR23 ;  /* 0x00000017001b7c82 */ /* 0x000fc60008000000 */
[----:B------:R-:W-:Y:S01]  /*2030*/  UISETP.NE.AND UP0, UPT, UR25, UR26, UPT ;  /* 0x0000001a1900728c */ /* 0x000fe2000bf05270 */
[----:B------:R4:W-:Y:S08]  /*2040*/  UTMALDG.3D.2CTA [UR8], [UR30], desc[UR28] ;  /* 0x00001c081e0075b4 */ /* 0x0009f00008211000 */
[----:B----4-:R-:W-:Y:S05]  /*2050*/  BRA.U UP0, `(.L_x_38) ;  /* 0xfffffffd00487547 */ /* 0x010fea000b83ffff */
.L_x_32:
[C---:B-1----:R-:W-:Y:S01]  /*2060*/  LEA R2, R14.reuse, UR7, 0x3 ;  /* 0x000000070e027c11 */ /* 0x042fe2000f8e18ff */
[----:B------:R-:W-:Y:S01]  /*2070*/  NOP ;  /* 0x0000000000007918 */ /* 0x000fe20000000000 */
[----:B--2---:R-:W-:Y:S02]  /*2080*/  SHF.L.U32 R3, R13, 0x1f, RZ ;  /* 0x0000001f0d037819 */ /* 0x004fe400000006ff */
[----:B------:R-:W-:Y:S02]  /*2090*/  LEA R4, R14, UR7, 0x4 ;  /* 0x000000070e047c11 */ /* 0x000fe4000f8e20ff */
[----:B------:R-:W1:Y:S02]  /*20a0*/  SYNCS.PHASECHK.TRANS64.TRYWAIT P0, [R2+URZ+0xd0], R3 ;  /* 0x0000d003020075a7 */ /* 0x000e6400080011ff */
[----:B-1----:R-:W-:Y:S05]  /*20b0*/  @!P0 BRA `(.L_x_39) ;  /* 0x0000007c00248947 */ /* 0x002fea0003800000 */
.L_x_157:
[----:B------:R-:W2:Y:S01]  /*20c0*/  LDS.128 R4, [R4+0x160] ;  /* 0x0001600004047984 */ /* 0x000ea20000000c00 */
[----:B------:R-:W-:Y:S01]  /*20d0*/  ISETP.GE.AND P0, PT, R40, 0x1, PT ;  /* 0x000000012800780c */ /* 0x000fe20003f06270 */
[----:B-1----:R-:W-:Y:S01]  /*20e0*/  VIADD R2, R2, 0xe0 ;  /* 0x000000e002027836 */ /* 0x002fe20000000000 */
[----:B------:R-:W-:Y:S01]  /*20f0*/  @!PT LDS RZ, [RZ] ;  /* 0x00000000fffff984 */ /* 0x000fe20000000800 */
[----:B------:R-:W-:Y:S01]  /*2100*/  @!PT LDS RZ, [RZ] ;  /* 0x00000000fffff984 */ /* 0x000fe20000000800 */
[----:B------:R-:W-:Y:S01]  /*2110*/  @!PT LDS RZ, [RZ] ;  /* 0x00000000fffff984 */ /* 0x000fe20000000800 */
[----:B------:R-:W-:Y:S01]  /*2120*/  @!PT LDS RZ, [RZ] ;  /* 0x00000000fffff984 */ /* 0x000fe20000000800 */
[----:B------:R1:W-:Y:S06]  /*2130*/  MEMBAR.ALL.CTA ;  /* 0x0000000000007992 */ /* 0x0003ec0000008000 */
[----:B-1----:R-:W1:Y:S01]  /*2140*/  FENCE.VIEW.ASYNC.S ;  /* 0x00000000000073c6 */ /* 0x002e620000000000 */
[----:B------:R-:W-:-:S04]  /*2150*/  PRMT R2, RZ, 0x654, R2 ;  /* 0x00000654ff027816 */ /* 0x000fc80000000002 */
[----:B-1----:R1:W-:Y:S01]  /*2160*/  SYNCS.ARRIVE.TRANS64.RED.A1T0 RZ, [R2+URZ], RZ ;  /* 0x000000ff02ff79a7 */ /* 0x0023e200081004ff */
[----:B--2---:R-:W-:-:S13]  /*2170*/  LOP3.LUT P2, RZ, R6, 0x1, RZ, 0xc0, !PT ;  /* 0x0000000106ff7812 */ /* 0x004fda000784c0ff */
[----:B------:R-:W-:Y:S01]  /*2180*/  @P2 SHF.R.U32.HI R3, RZ, 0x10, R5 ;  /* 0x00000010ff032819 */ /* 0x000fe20000011605 */
[----:B------:R-:W-:Y:S01]  /*2190*/  VOTEU.ANY UP0, P2 ;  /* 0x0000000000ff7886 */ /* 0x000fe20001000100 */
[----:B------:R-:W-:Y:S02]  /*21a0*/  @P2 MOV R10, R4 ;  /* 0x00000004000a2202 */ /* 0x000fe40000000f00 */
[----:B------:R-:W-:Y:S02]  /*21b0*/  @P2 R2UR.BROADCAST UR8, R3 ;  /* 0x00000000030822ca */ /* 0x000fe400008e0000 */
[----:B------:R-:W-:-:S11]  /*21c0*/  @P2 LOP3.LUT R9, R5, 0xffff, RZ, 0xc0, !PT ;  /* 0x0000ffff05092812 */ /* 0x000fd600078ec0ff */
[----:B------:R-:W-:Y:S01]  /*21d0*/  @UP0 UMOV UR52, UR8 ;  /* 0x0000000800340c82 */ /* 0x000fe20008000000 */
[----:B-1----:R-:W-:Y:S05]  /*21e0*/  @!P0 BRA `(.L_x_40) ;  /* 0x0000000000b88947 */ /* 0x002fea0003800000 */
[----:B------:R-:W3:Y:S01]  /*21f0*/  LDC.64 R4, c[0x0][0xb18] ;  /* 0x0002c600ff047b82 */ /* 0x000ee20000000a00 */
[----:B------:R-:W-:-:S07]  /*2200*/  ISETP.NE.AND P3, PT, R40, 0x1, PT ;  /* 0x000000012800780c */ /* 0x000fce0003f65270 */
[----:B------:R-:W1:Y:S08]  /*2210*/  LDC.64 R6, c[0x0][0xb10] ;  /* 0x0002c400ff067b82 */ /* 0x000e700000000a00 */
[----:B------:R-:W2:Y:S08]  /*2220*/  LDC R18, c[0x0][0xb20] ;  /* 0x0002c800ff127b82 */ /* 0x000eb00000000800 */
[----:B------:R-:W4:Y:S01]  /*2230*/  LDC R19, c[0x0][0xb0c] ;  /* 0x0002c300ff137b82 */ /* 0x000f220000000800 */
[----:B---3--:R-:W-:Y:S01]  /*2240*/  IMAD.HI.U32 R21, R0, R5, RZ ;  /* 0x0000000500157227 */ /* 0x008fe200078e00ff */
[----:B------:R-:W-:-:S03]  /*2250*/  ISETP.NE.AND P0, PT, R4, 0x1, PT ;  /* 0x000000010400780c */ /* 0x000fc60003f05270 */
[----:B------:R-:W-:-:S03]  /*2260*/  IMAD.HI.U32 R5, R9, R5, RZ ;  /* 0x0000000509057227 */ /* 0x000fc600078e00ff */
[----:B------:R-:W3:Y:S01]  /*2270*/  LDC.64 R2, c[0x0][0xb28] ;  /* 0x0002ca00ff027b82 */ /* 0x000ee20000000a00 */
[----:B-1----:R-:W-:-:S04]  /*2280*/  IMAD.HI.U32 R22, R8, R6, RZ ;  /* 0x0000000608167227 */ /* 0x002fc800078e00ff */
[----:B------:R-:W-:Y:S01]  /*2290*/  IMAD.HI.U32 R23, R10, R6, RZ ;  /* 0x000000060a177227 */ /* 0x000fe200078e00ff */
[----:B------:R-:W-:Y:S02]  /*22a0*/  SHF.R.U32.HI R22, RZ, R7, R22 ;  /* 0x00000007ff167219 */ /* 0x000fe40000011616 */
[-C--:B--2---:R-:W-:Y:S02]  /*22b0*/  SHF.R.U32.HI R21, RZ, R18.reuse, R21 ;  /* 0x00000012ff157219 */ /* 0x084fe40000011615 */
[----:B------:R-:W-:Y:S02]  /*22c0*/  SHF.R.U32.HI R5, RZ, R18, R5 ;  /* 0x00000012ff057219 */ /* 0x000fe40000011605 */
[----:B------:R-:W-:Y:S02]  /*22d0*/  SEL R21, R0, R21, !P0 ;  /* 0x0000001500157207 */ /* 0x000fe40004000000 */
[----:B------:R-:W-:Y:S02]  /*22e0*/  SHF.R.U32.HI R23, RZ, R7, R23 ;  /* 0x00000007ff177219 */ /* 0x000fe40000011617 */
[----:B----4-:R-:W-:-:S02]  /*22f0*/  ISETP.NE.AND P1, PT, R19, 0x1, PT ;  /* 0x000000011300780c */ /* 0x010fc40003f25270 */
[----:B------:R-:W-:Y:S02]  /*2300*/  SEL R5, R9, R5, !P0 ;  /* 0x0000000509057207 */ /* 0x000fe40004000000 */
[----:B------:R-:W-:Y:S02]  /*2310*/  SEL R22, R8, R22, !P1 ;  /* 0x0000001608167207 */ /* 0x000fe40004800000 */
[----:B------:R-:W-:Y:S01]  /*2320*/  SEL R23, R10, R23, !P1 ;  /* 0x000000170a177207 */ /* 0x000fe20004800000 */
[----:B---3--:R-:W-:-:S04]  /*2330*/  IMAD.HI.U32 R20, R21, R2, RZ ;  /* 0x0000000215147227 */ /* 0x008fc800078e00ff */
        /* <DEDUP_REMOVED lines=10> */
[----:B------:R-:W-:-:S04]  /*23e0*/  @!P0 IMAD.HI.U32 R7, R23, R2, RZ ;  /* 0x0000000217078227 */ /* 0x000fc800078e00ff */
[----:B------:R-:W-:Y:S01]  /*23f0*/  IMAD.MOV R2, RZ, RZ, -R6 ;  /* 0x000000ffff027224 */ /* 0x000fe200078e0a06 */
[----:B------:R-:W-:Y:S02]  /*2400*/  @!P0 SHF.R.U32.HI R3, RZ, R3, R7 ;  /* 0x00000003ff038219 */ /* 0x000fe40000011607 */
[----:B------:R-:W-:Y:S01]  /*2410*/  IADD3 R7, PT, PT, -R5, RZ, RZ ;  /* 0x000000ff05077210 */ /* 0x000fe20007ffe1ff */
[----:B------:R-:W-:Y:S01]  /*2420*/  IMAD R2, R40, R2, R5 ;  /* 0x0000000228027224 */ /* 0x000fe200078e0205 */
        /* <DEDUP_REMOVED lines=10> */
.L_x_40:
[----:B------:R-:W1:Y:S02]  /*24d0*/  LDCU UR8, c[0x0][0xb30] ;  /* 0x00016600ff0877ac */ /* 0x000e640008000800 */
[----:B-1----:R-:W-:-:S09]  /*24e0*/  UISETP.NE.AND UP0, UPT, UR8, 0x1, UPT ;  /* 0x000000010800788c */ /* 0x002fd2000bf05270 */
[----:B------:R-:W-:Y:S05]  /*24f0*/  BRA.U UP0, `(.L_x_41) ;  /* 0x0000000100407547 */ /* 0x000fea000b800000 */
[----:B------:R-:W1:Y:S08]  /*2500*/  LDC.64 R4, c[0x0][0xb10] ;  /* 0x0002c400ff047b82 */ /* 0x000e700000000a00 */
[----:B------:R-:W2:Y:S08]  /*2510*/  LDC.64 R2, c[0x0][0xb18] ;  /* 0x0002c600ff027b82 */ /* 0x000eb00000000a00 */
[----:B------:R-:W4:Y:S08]  /*2520*/  LDC R6, c[0x0][0xb20] ;  /* 0x0002c800ff067b82 */ /* 0x000f300000000800 */
[----:B------:R-:W3:Y:S01]  /*2530*/  LDC R7, c[0x0][0xb0c] ;  /* 0x0002c300ff077b82 */ /* 0x000ee20000000800 */
[----:B-1----:R-:W-:-:S05]  /*2540*/  IMAD.HI.U32 R4, R10, R4, RZ ;  /* 0x000000040a047227 */ /* 0x002fca00078e00ff */
[----:B------:R-:W-:Y:S01]  /*2550*/  SHF.R.U32.HI R4, RZ, R5, R4 ;  /* 0x00000005ff047219 */ /* 0x000fe20000011604 */
[----:B--2---:R-:W-:Y:S01]  /*2560*/  IMAD.HI.U32 R3, R9, R3, RZ ;  /* 0x0000000309037227 */ /* 0x004fe200078e00ff */
[----:B------:R-:W-:-:S04]  /*2570*/  ISETP.NE.AND P0, PT, R2, 0x1, PT ;  /* 0x000000010200780c */ /* 0x000fc80003f05270 */
[----:B----4-:R-:W-:-:S04]  /*2580*/  SHF.R.U32.HI R3, RZ, R6, R3 ;  /* 0x00000006ff037219 */ /* 0x010fc80000011603 */
[----:B------:R-:W-:Y:S02]  /*2590*/  SEL R3, R9, R3, !P0 ;  /* 0x0000000309037207 */ /* 0x000fe40004000000 */
[----:B---3--:R-:W-:-:S04]  /*25a0*/  ISETP.NE.AND P1, PT, R7, 0x1, PT ;  /* 0x000000010700780c */ /* 0x008fc80003f25270 */
[----:B------:R-:W-:-:S05]  /*25b0*/  SEL R4, R10, R4, !P1 ;  /* 0x000000040a047207 */ /* 0x000fca0004800000 */
[----:B------:R-:W-:Y:S02]  /*25c0*/  IMAD.IADD R5, R3, 0x1, -R4 ;  /* 0x0000000103057824 */ /* 0x000fe400078e0a04 */
[----:B------:R-:W-:Y:S02]  /*25d0*/  IMAD.IADD R3, R4, 0x1, -R3 ;  /* 0x0000000104037824 */ /* 0x000fe400078e0a03 */
[----:B------:R-:W-:Y:S02]  /*25e0*/  IMAD R10, R5, R7, R10 ;  /* 0x00000007050a7224 */ /* 0x000fe400078e020a */
[----:B------:R-:W-:-:S07]  /*25f0*/  IMAD R9, R3, R2, R9 ;  /* 0x0000000203097224 */ /* 0x000fce00078e0209 */
.L_x_41:
[----:B------:R-:W-:Y:S01]  /*2600*/  VIADD R14, R14, 0x1 ;  /* 0x000000010e0e7836 */ /* 0x000fe20000000000 */
[----:B------:R-:W-:Y:S01]  /*2610*/  PLOP3.LUT P1, PT, PT, PT, PT, 0x80, 0x8 ;  /* 0x000000000008781c */ /* 0x000fe20003f2f070 */
[----:B------:R-:W-:Y:S02]  /*2620*/  IMAD.IADD R3, R10, 0x1, R97 ;  /* 0x000000010a037824 */ /* 0x000fe400078e0261 */
[----:B------:R-:W-:Y:S01]  /*2630*/  IMAD.IADD R4, R9, 0x1, R96 ;  /* 0x0000000109047824 */ /* 0x000fe200078e0260 */
[----:B------:R-:W-:-:S04]  /*2640*/  ISETP.NE.AND P0, PT, R14, 0x2, PT ;  /* 0x000000020e00780c */ /* 0x000fc80003f05270 */
[----:B------:R-:W-:Y:S02]  /*2650*/  SEL R2, RZ, 0x1, P0 ;  /* 0x00000001ff027807 */ /* 0x000fe40000000000 */
[----:B------:R-:W-:Y:S02]  /*2660*/  SEL R14, R14, RZ, P0 ;  /* 0x000000ff0e0e7207 */ /* 0x000fe40000000000 */
[----:B------:R-:W-:Y:S01]  /*2670*/  LOP3.LUT R13, R13, R2, RZ, 0x3c, !PT ;  /* 0x000000020d0d7212 */ /* 0x000fe200078e3cff */
[----:B------:R-:W-:Y:S06]  /*2680*/  @P2 BRA `(.L_x_42) ;  /* 0xfffffff000582947 */ /* 0x000fec000383ffff */
[----:B------:R-:W-:Y:S01]  /*2690*/  UIADD3 UR7, UPT, UPT, UR7, 0x40, URZ ;  /* 0x0000004007077890 */ /* 0x000fe2000fffe0ff */
[----:B------:R-:W-:-:S03]  /*26a0*/  SHF.L.U32 R2, R15, 0x1f, RZ ;  /* 0x0000001f0f027819 */ /* 0x000fc600000006ff */
[----:B------:R-:W-:-:S09]  /*26b0*/  ULEA UR4, UR23, UR7, 0x3 ;  /* 0x0000000717047291 */ /* 0x000fd2000f8e18ff */
[----:B------:R-:W1:Y:S02]  /*26c0*/  SYNCS.PHASECHK.TRANS64.TRYWAIT P0, [UR4], R2 ;  /* 0x00000002ff0075a7 */ /* 0x000e640008001104 */
[----:B-1----:R-:W-:Y:S05]  /*26d0*/  @!P0 BRA `(.L_x_43) ;  /* 0x0000007400b08947 */ /* 0x002fea0003800000 */
.L_x_159:
[----:B------:R-:W-:-:S04]  /*26e0*/  UIADD3 UR5, UPT, UPT, UR23, 0x1, URZ ;  /* 0x0000000117057890 */ /* 0x000fc8000fffe0ff */
[----:B------:R-:W-:-:S04]  /*26f0*/  UISETP.NE.AND UP0, UPT, UR5, 0x8, UPT ;  /* 0x000000080500788c */ /* 0x000fc8000bf05270 */
[----:B------:R-:W-:Y:S02]  /*2700*/  USEL UR6, URZ, 0x1, UP0 ;  /* 0x00000001ff067887 */ /* 0x000fe40008000000 */
[----:B------:R-:W-:-:S04]  /*2710*/  USEL UR5, UR5, URZ, UP0 ;  /* 0x000000ff05057287 */ /* 0x000fc80008000000 */
[----:B------:R-:W-:Y:S01]  /*2720*/  ULEA UR4, UR5, UR7, 0x3 ;  /* 0x0000000705047291 */ /* 0x000fe2000f8e18ff */
[----:B-1----:R-:W-:-:S04]  /*2730*/  LOP3.LUT R2, R15, UR6, RZ, 0x3c, !PT ;  /* 0x000000060f027c12 */ /* 0x002fc8000f8e3cff */
[----:B------:R-:W-:-:S04]  /*2740*/  SHF.L.U32 R3, R2, 0x1f, RZ ;  /* 0x0000001f02037819 */ /* 0x000fc800000006ff */
[----:B------:R-:W1:Y:S02]  /*2750*/  SYNCS.PHASECHK.TRANS64.TRYWAIT P0, [UR4], R3 ;  /* 0x00000003ff0075a7 */ /* 0x000e640008001104 */
[----:B-1----:R-:W-:Y:S05]  /*2760*/  @!P0 BRA `(.L_x_44) ;  /* 0x0000007400a48947 */ /* 0x002fea0003800000 */
.L_x_161:
[----:B------:R-:W-:-:S04]  /*2770*/  UIADD3 UR5, UPT, UPT, UR5, 0x1, URZ ;  /* 0x0000000105057890 */ /* 0x000fc8000fffe0ff */
[----:B------:R-:W-:-:S04]  /*2780*/  UISETP.NE.AND UP0, UPT, UR5, 0x8, UPT ;  /* 0x000000080500788c */ /* 0x000fc8000bf05270 */
[----:B------:R-:W-:Y:S02]  /*2790*/  USEL UR6, URZ, 0x1, UP0 ;  /* 0x00000001ff067887 */ /* 0x000fe40008000000 */
[----:B------:R-:W-:-:S04]  /*27a0*/  USEL UR5, UR5, URZ, UP0 ;  /* 0x000000ff05057287 */ /* 0x000fc80008000000 */
[----:B------:R-:W-:Y:S01]  /*27b0*/  ULEA UR4, UR5, UR7, 0x3 ;  /* 0x0000000705047291 */ /* 0x000fe2000f8e18ff */
[----:B------:R-:W-:-:S04]  /*27c0*/  LOP3.LUT R2, R2, UR6, RZ, 0x3c, !PT ;  /* 0x0000000602027c12 */ /* 0x000fc8000f8e3cff */
[----:B-1----:R-:W-:-:S04]  /*27d0*/  SHF.L.U32 R3, R2, 0x1f, RZ ;  /* 0x0000001f02037819 */ /* 0x002fc800000006ff */
[----:B------:R-:W1:Y:S02]  /*27e0*/  SYNCS.PHASECHK.TRANS64.TRYWAIT P0, [UR4], R3 ;  /* 0x00000003ff0075a7 */ /* 0x000e640008001104 */
[----:B-1----:R-:W-:Y:S05]  /*27f0*/  @!P0 BRA `(.L_x_45) ;  /* 0x0000007400988947 */ /* 0x002fea0003800000 */
.L_x_163:
        /* <DEDUP_REMOVED lines=9> */
.L_x_165:
        /* <DEDUP_REMOVED lines=9> */
.L_x_167:
        /* <DEDUP_REMOVED lines=9> */
.L_x_169:
        /* <DEDUP_REMOVED lines=9> */
.L_x_171:
[----:B------:R-:W-:-:S04]  /*2a40*/  UIADD3 UR5, UPT, UPT, UR5, 0x1, URZ ;  /* 0x0000000105057890 */ /* 0x000fc8000fffe0ff */
[----:B------:R-:W-:-:S04]  /*2a50*/  UISETP.NE.AND UP0, UPT, UR5, 0x8, UPT ;  /* 0x000000080500788c */ /* 0x000fc8000bf05270 */
[----:B------:R-:W-:Y:S02]  /*2a60*/  USEL UR4, URZ, 0x1, UP0 ;  /* 0x00000001ff047887 */ /* 0x000fe40008000000 */
[----:B------:R-:W-:-:S04]  /*2a70*/  USEL UR5, UR5, URZ, UP0 ;  /* 0x000000ff05057287 */ /* 0x000fc80008000000 */
[----:B------:R-:W-:Y:S01]  /*2a80*/  ULEA UR5, UR5, UR7, 0x3 ;  /* 0x0000000705057291 */ /* 0x000fe2000f8e18ff */
[----:B------:R-:W-:-:S04]  /*2a90*/  LOP3.LUT R2, R2, UR4, RZ, 0x3c, !PT ;  /* 0x0000000402027c12 */ /* 0x000fc8000f8e3cff */
[----:B------:R-:W-:Y:S01]  /*2aa0*/  SHF.L.U32 R2, R2, 0x1f, RZ ;  /* 0x0000001f02027819 */ /* 0x000fe200000006ff */
[----:B-1-3--:R-:W-:-:S07]  /*2ab0*/  IMAD.U32 R0, RZ, RZ, UR5 ;  /* 0x00000005ff007e24 */ /* 0x00afce000f8e00ff */
.L_x_50:
[----:B-1----:R1:W2:Y:S02]  /*2ac0*/  SYNCS.PHASECHK.TRANS64.TRYWAIT P0, [R0+URZ], R2 ;  /* 0x00000002000075a7 */ /* 0x0022a400080011ff */
[----:B--2---:R-:W-:Y:S05]  /*2ad0*/  @!P0 NANOSLEEP.SYNCS 0x989680 ;  /* 0x009896800000895d */ /* 0x004fea0003900000 */
[----:B------:R-:W2:Y:S02]  /*2ae0*/  @!P0 SYNCS.PHASECHK.TRANS64 P0, [R0+URZ], R2 ;  /* 0x00000002000085a7 */ /* 0x000ea400080010ff */
[----:B--2---:R-:W-:Y:S05]  /*2af0*/  @P0 EXIT ;  /* 0x000000000000094d */ /* 0x004fea0003800000 */
[----:B------:R-:W-:Y:S05]  /*2b00*/  BRA `(.L_x_50) ;  /* 0xfffffffc00ec7947 */ /* 0x000fea000383ffff */
.L_x_22:
[----:B------:R-:W-:-:S04]  /*2b10*/  UISETP.NE.AND UP1, UPT, UR46, URZ, UPT ;  /* 0x000000ff2e00728c */ /* 0x000fc8000bf25270 */
[----:B------:R-:W-:-:S09]  /*2b20*/  UISETP.NE.OR UP1, UPT, UR10, 0x1, UP1 ;  /* 0x000000010a00788c */ /* 0x000fd20008f25670 */
[----:B------:R-:W-:Y:S05]  /*2b30*/  BRA.U UP1, `(.L_x_51) ;  /* 0x0000000501487547 */ /* 0x000fea000b800000 */
[----:B------:R-:W-:Y:S01]  /*2b40*/  ISETP.GE.U32.AND P2, PT, R2, 0x2, PT ;  /* 0x000000020200780c */ /* 0x000fe20003f46070 */
[----:B------:R-:W-:Y:S01]  /*2b50*/  IMAD.MOV.U32 R12, RZ, RZ, 0x1 ;  /* 0x00000001ff0c7424 */ /* 0x000fe200078e00ff */
[----:B------:R-:W-:Y:S02]  /*2b60*/  CS2R R10, SRZ ;  /* 0x00000000000a7805 */ /* 0x000fe4000001ff00 */
[----:B------:R-:W-:Y:S01]  /*2b70*/  CS2R R8, SRZ ;  /* 0x0000000000087805 */ /* 0x000fe2000001ff00 */
[----:B------:R-:W-:Y:S01]  /*2b80*/  UMOV UR4, 0x400 ;  /* 0x0000040000047882 */ /* 0x000fe20000000000 */
[----:B------:R-:W-:Y:S01]  /*2b90*/  UMOV UR6, URZ ;  /* 0x000000ff00067c82 */ /* 0x000fe20008000000 */
[----:B------:R-:W-:-:S12]  /*2ba0*/  ULEA UR46, UR46, UR4, 0x18 ;  /* 0x000000042e2e7291 */ /* 0x000fd8000f8ec0ff */
.L_x_55:
[----:B------:R-:W-:Y:S02]  /*2bb0*/  LEA R0, R8, UR46, 0x3 ;  /* 0x0000002e08007c11 */ /* 0x000fe4000f8e18ff */
[----:B------:R-:W-:-:S03]  /*2bc0*/  SHF.L.U32 R4, R9, 0x1f, RZ ;  /* 0x0000001f09047819 */ /* 0x000fc600000006ff */
[----:B------:R-:W-:Y:S01]  /*2bd0*/  VIADD R5, R0, 0x140 ;  /* 0x0000014000057836 */ /* 0x000fe20000000000 */
[----:B------:R-:W1:Y:S02]  /*2be0*/  SYNCS.PHASECHK.TRANS64.TRYWAIT P0, [R0+URZ+0x130], R4 ;  /* 0x00013004000075a7 */ /* 0x000e6400080011ff */
[----:B-1----:R-:W-:Y:S05]  /*2bf0*/  @!P0 BRA `(.L_x_52) ;  /* 0x0000007400108947 */ /* 0x002fea0003800000 */
.L_x_172:
[----:B------:R-:W-:Y:S01]  /*2c00*/  ULEA UR5, UR6, UR46, 0x3 ;  /* 0x0000002e06057291 */ /* 0x000fe2000f8e18ff */
[----:B-1----:R-:W-:Y:S01]  /*2c10*/  PRMT R0, RZ, 0x654, R5 ;  /* 0x00000654ff007816 */ /* 0x002fe20000000005 */
[----:B------:R-:W-:Y:S01]  /*2c20*/  @!P2 IMAD.MOV.U32 R4, RZ, RZ, 0x10 ;  /* 0x00000010ff04a424 */ /* 0x000fe200078e00ff */
[----:B------:R-:W-:Y:S01]  /*2c30*/  SHF.L.U32 R5, R12, 0x1f, RZ ;  /* 0x0000001f0c057819 */ /* 0x000fe200000006ff */
[----:B------:R-:W-:Y:S01]  /*2c40*/  UIADD3 UR4, UPT, UPT, UR5, 0xd0, URZ ;  /* 0x000000d005047890 */ /* 0x000fe2000fffe0ff */
[----:B------:R1:W-:Y:S05]  /*2c50*/  SYNCS.ARRIVE.TRANS64.RED.A1T0 RZ, [R0+URZ], RZ ;  /* 0x000000ff00ff79a7 */ /* 0x0003ea00081004ff */
[----:B------:R-:W-:Y:S01]  /*2c60*/  IMAD.U32 R6, RZ, RZ, UR4 ;  /* 0x00000004ff067e24 */ /* 0x000fe2000f8e00ff */
[----:B------:R-:W2:Y:S04]  /*2c70*/  SYNCS.PHASECHK.TRANS64.TRYWAIT P0, [UR5+0xe0], R5 ;  /* 0x0000e005ff0075a7 */ /* 0x000ea80008001105 */
[----:B------:R-:W-:Y:S01]  /*2c80*/  PRMT R6, R2, 0x654, R6 ;  /* 0x0000065402067816 */ /* 0x000fe20000000006 */
[----:B-12---:R-:W-:Y:S06]  /*2c90*/  @!P0 BRA `(.L_x_53) ;  /* 0x0000007000fc8947 */ /* 0x006fec0003800000 */
.L_x_174:
[----:B------:R-:W-:Y:S01]  /*2ca0*/  ULEA UR4, UR6, UR46, 0x4 ;  /* 0x0000002e06047291 */ /* 0x000fe2000f8e20ff */
[----:B------:R-:W-:Y:S01]  /*2cb0*/  SEL R3, R6, R3, !P2 ;  /* 0x0000000306037207 */ /* 0x000fe20005000000 */
[----:B------:R-:W-:Y:S01]  /*2cc0*/  UIADD3 UR5, UPT, UPT, UR5, 0xd0, URZ ;  /* 0x000000d005057890 */ /* 0x000fe2000fffe0ff */
[----:B-1----:R-:W-:Y:S01]  /*2cd0*/  LEA R0, R11, UR46, 0x3 ;  /* 0x0000002e0b007c11 */ /* 0x002fe2000f8e18ff */
[----:B------:R-:W-:Y:S01]  /*2ce0*/  UIADD3 UR4, UPT, UPT, UR4, 0x160, URZ ;  /* 0x0000016004047890 */ /* 0x000fe2000fffe0ff */
[----:B------:R1:W-:Y:S01]  /*2cf0*/  @!P2 SYNCS.ARRIVE.TRANS64.RED RZ, [R3+URZ], R4 ;  /* 0x0000000403ffa9a7 */ /* 0x0003e200080004ff */
[----:B------:R-:W-:Y:S01]  /*2d00*/  UIADD3 UR6, UPT, UPT, UR6, 0x1, URZ ;  /* 0x0000000106067890 */ /* 0x000fe2000fffe0ff */
[----:B------:R-:W-:-:S03]  /*2d10*/  VIADD R8, R8, 0x1 ;  /* 0x0000000108087836 */ /* 0x000fc60000000000 */
[----:B------:R-:W-:Y:S02]  /*2d20*/  UISETP.NE.AND UP0, UPT, UR6, 0x2, UPT ;  /* 0x000000020600788c */ /* 0x000fe4000bf05270 */
[----:B------:R-:W-:Y:S01]  /*2d30*/  ISETP.NE.AND P0, PT, R8, 0x2, PT ;  /* 0x000000020800780c */ /* 0x000fe20003f05270 */
[----:B------:R-:W-:Y:S06]  /*2d40*/  UGETNEXTWORKID.BROADCAST [UR4], [UR5] ;  /* 0x00000000040073ca */ /* 0x000fec0008000100 */
[----:B------:R-:W-:Y:S02]  /*2d50*/  USEL UR4, URZ, 0x1, UP0 ;  /* 0x00000001ff047887 */ /* 0x000fe40008000000 */
[----:B------:R-:W-:-:S04]  /*2d60*/  USEL UR6, UR6, URZ, UP0 ;  /* 0x000000ff06067287 */ /* 0x000fc80008000000 */
[----:B------:R-:W-:Y:S02]  /*2d70*/  LOP3.LUT R12, R12, UR4, RZ, 0x3c, !PT ;  /* 0x000000040c0c7c12 */ /* 0x000fe4000f8e3cff */
[----:B-1----:R-:W-:-:S04]  /*2d80*/  SHF.L.U32 R4, R10, 0x1f, RZ ;  /* 0x0000001f0a047819 */ /* 0x002fc800000006ff */
[----:B------:R-:W1:Y:S02]  /*2d90*/  SYNCS.PHASECHK.TRANS64.TRYWAIT P1, [R0+URZ+0xd0], R4 ;  /* 0x0000d004000075a7 */ /* 0x000e6400080211ff */
[----:B-1----:R-:W-:Y:S05]  /*2da0*/  @!P1 BRA `(.L_x_54) ;  /* 0x0000007000d09947 */ /* 0x002fea0003800000 */
.L_x_175:
[C---:B-1----:R-:W-:Y:S01]  /*2db0*/  LEA R4, R11.reuse, UR46, 0x4 ;  /* 0x0000002e0b047c11 */ /* 0x042fe2000f8e20ff */
[----:B------:R-:W-:Y:S01]  /*2dc0*/  VIADD R0, R0, 0xe0 ;  /* 0x000000e000007836 */ /* 0x000fe20000000000 */
[----:B------:R-:W-:Y:S01]  /*2dd0*/  SEL R8, R8, RZ, P0 ;  /* 0x000000ff08087207 */ /* 0x000fe20000000000 */
[----:B------:R-:W-:-:S03]  /*2de0*/  VIADD R11, R11, 0x1 ;  /* 0x000000010b0b7836 */ /* 0x000fc60000000000 */
[----:B------:R-:W1:Y:S01]  /*2df0*/  LDS.128 R4, [R4+0x160] ;  /* 0x0001600004047984 */ /* 0x000e620000000c00 */
[----:B------:R-:W-:Y:S02]  /*2e00*/  PRMT R0, RZ, 0x654, R0 ;  /* 0x00000654ff007816 */ /* 0x000fe40000000000 */
[C---:B------:R-:W-:Y:S01]  /*2e10*/  ISETP.NE.AND P1, PT, R11.reuse, 0x2, PT ;  /* 0x000000020b00780c */ /* 0x040fe20003f25270 */
[----:B------:R-:W-:Y:S01]  /*2e20*/  @!PT LDS RZ, [RZ] ;  /* 0x00000000fffff984 */ /* 0x000fe20000000800 */
[----:B------:R-:W-:Y:S01]  /*2e30*/  @!PT LDS RZ, [RZ] ;  /* 0x00000000fffff984 */ /* 0x000fe20000000800 */
[----:B------:R-:W-:Y:S01]  /*2e40*/  @!PT LDS RZ, [RZ] ;  /* 0x00000000fffff984 */ /* 0x000fe20000000800 */
[----:B------:R-:W-:Y:S01]  /*2e50*/  @!PT LDS RZ, [RZ] ;  /* 0x00000000fffff984 */ /* 0x000fe20000000800 */
[----:B------:R2:W-:Y:S06]  /*2e60*/  MEMBAR.ALL.CTA ;  /* 0x0000000000007992 */ /* 0x0005ec0000008000 */
[----:B--2---:R-:W2:Y:S01]  /*2e70*/  FENCE.VIEW.ASYNC.S ;  /* 0x00000000000073c6 */ /* 0x004ea20000000000 */
[----:B------:R-:W-:Y:S01]  /*2e80*/  SEL R11, R11, RZ, P1 ;  /* 0x000000ff0b0b7207 */ /* 0x000fe20000800000 */
[----:B--2---:R2:W-:Y:S01]  /*2e90*/  SYNCS.ARRIVE.TRANS64.RED.A1T0 RZ, [R0+URZ], RZ ;  /* 0x000000ff00ff79a7 */ /* 0x0045e200081004ff */
[----:B-1----:R-:W-:-:S02]  /*2ea0*/  LOP3.LUT P3, RZ, R6, 0x1, RZ, 0xc0, !PT ;  /* 0x0000000106ff7812 */ /* 0x002fc4000786c0ff */
[----:B------:R-:W-:-:S04]  /*2eb0*/  SEL R4, RZ, 0x1, P1 ;  /* 0x00000001ff047807 */ /* 0x000fc80000800000 */
[----:B------:R-:W-:Y:S02]  /*2ec0*/  LOP3.LUT R10, R10, R4, RZ, 0x3c, !PT ;  /* 0x000000040a0a7212 */ /* 0x000fe400078e3cff */
[----:B--2---:R-:W-:-:S04]  /*2ed0*/  SEL R0, RZ, 0x1, P0 ;  /* 0x00000001ff007807 */ /* 0x004fc80000000000 */
[----:B------:R-:W-:Y:S01]  /*2ee0*/  LOP3.LUT R9, R9, R0, RZ, 0x3c, !PT ;  /* 0x0000000009097212 */ /* 0x000fe200078e3cff */
[----:B------:R-:W-:Y:S06]  /*2ef0*/  @P3 BRA `(.L_x_55) ;  /* 0xfffffffc002c3947 */ /* 0x000fec000383ffff */
[----:B------:R-:W-:Y:S01]  /*2f00*/  ULEA UR5, UR6, UR46, 0x3 ;  /* 0x0000002e06057291 */ /* 0x000fe2000f8e18ff */
[----:B------:R-:W-:-:S08]  /*2f10*/  SHF.L.U32 R2, R12, 0x1f, RZ ;  /* 0x0000001f0c027819 */ /* 0x000fd000000006ff */
[----:B------:R-:W1:Y:S02]  /*2f20*/  SYNCS.PHASECHK.TRANS64 P0, [UR5+0xe0], R2 ;  /* 0x0000e002ff0075a7 */ /* 0x000e640008001005 */
[----:B-1----:R-:W-:Y:S05]  /*2f30*/  @P0 BRA `(.L_x_56) ;  /* 0x0000000000080947 */ /* 0x002fea0003800000 */
[----:B------:R-:W1:Y:S02]  /*2f40*/  SYNCS.PHASECHK.TRANS64.TRYWAIT P0, [UR5+0xe0], R2 ;  /* 0x0000e002ff0075a7 */ /* 0x000e640008001105 */
[----:B-1----:R-:W-:Y:S05]  /*2f50*/  @!P0 BRA `(.L_x_57) ;  /* 0x0000007000788947 */ /* 0x002fea0003800000 */
.L_x_56:
[----:B------:R-:W-:-:S04]  /*2f60*/  UIADD3 UR4, UPT, UPT, UR6, 0x1, URZ ;  /* 0x0000000106047890 */ /* 0x000fc8000fffe0ff */
[----:B------:R-:W-:-:S04]  /*2f70*/  UISETP.NE.AND UP0, UPT, UR4, 0x2, UPT ;  /* 0x000000020400788c */ /* 0x000fc8000bf05270 */
[----:B------:R-:W-:Y:S02]  /*2f80*/  USEL UR7, URZ, 0x1, UP0 ;  /* 0x00000001ff077887 */ /* 0x000fe40008000000 */
[----:B------:R-:W-:-:S04]  /*2f90*/  USEL UR4, UR4, URZ, UP0 ;  /* 0x000000ff04047287 */ /* 0x000fc80008000000 */
[----:B------:R-:W-:Y:S01]  /*2fa0*/  ULEA UR4, UR4, UR46, 0x3 ;  /* 0x0000002e04047291 */ /* 0x000fe2000f8e18ff */
[----:B-1----:R-:W-:-:S04]  /*2fb0*/  LOP3.LUT R2, R12, UR7, RZ, 0x3c, !PT ;  /* 0x000000070c027c12 */ /* 0x002fc8000f8e3cff */
[----:B------:R-:W-:-:S04]  /*2fc0*/  SHF.L.U32 R0, R2, 0x1f, RZ ;  /* 0x0000001f02007819 */ /* 0x000fc800000006ff */
[----:B------:R-:W1:Y:S02]  /*2fd0*/  SYNCS.PHASECHK.TRANS64 P0, [UR4+0xe0], R0 ;  /* 0x0000e000ff0075a7 */ /* 0x000e640008001004 */
[----:B-1----:R-:W-:Y:S05]  /*2fe0*/  @P0 EXIT ;  /* 0x000000000000094d */ /* 0x002fea0003800000 */
[----:B------:R-:W-:Y:S02]  /*2ff0*/  SHF.L.U32 R2, R2, 0x1f, RZ ;  /* 0x0000001f02027819 */ /* 0x000fe400000006ff */
[----:B------:R-:W-:-:S07]  /*3000*/  MOV R0, UR4 ;  /* 0x0000000400007c02 */ /* 0x000fce0008000f00 */
.L_x_58:
[----:B-1----:R1:W2:Y:S02]  /*3010*/  SYNCS.PHASECHK.TRANS64.TRYWAIT P0, [R0+URZ+0xe0], R2 ;  /* 0x0000e002000075a7 */ /* 0x0022a400080011ff */
[----:B--2---:R-:W-:Y:S05]  /*3020*/  @!P0 NANOSLEEP.SYNCS 0x989680 ;  /* 0x009896800000895d */ /* 0x004fea0003900000 */
[----:B------:R-:W2:Y:S02]  /*3030*/  @!P0 SYNCS.PHASECHK.TRANS64 P0, [R0+URZ+0xe0], R2 ;  /* 0x0000e002000085a7 */ /* 0x000ea400080010ff */
[----:B--2---:R-:W-:Y:S05]  /*3040*/  @P0 EXIT ;  /* 0x000000000000094d */ /* 0x004fea0003800000 */
[----:B------:R-:W-:Y:S05]  /*3050*/  BRA `(.L_x_58) ;  /* 0xfffffffc00ec7947 */ /* 0x000fea000383ffff */
.L_x_51:
[----:B------:R-:W-:Y:S05]  /*3060*/  BRA.U UP4, `(.L_x_59) ;  /* 0x0000001104d87547 */ /* 0x000fea000b800000 */
[----:B------:R-:W-:Y:S01]  /*3070*/  UMOV UR6, 0x40 ;  /* 0x0000004000067882 */ /* 0x000fe20000000000 */
[----:B------:R-:W-:Y:S01]  /*3080*/  NOP ;  /* 0x0000000000007918 */ /* 0x000fe20000000000 */
[----:B------:R-:W-:Y:S01]  /*3090*/  ULEA UR6, UR46, UR6, 0x18 ;  /* 0x000000062e067291 */ /* 0x000fe2000f8ec0ff */
[----:B------:R-:W-:Y:S02]  /*30a0*/  UMOV UR7, 0x400 ;  /* 0x0000040000077882 */ /* 0x000fe40000000000 */
[----:B------:R-:W-:-:S06]  /*30b0*/  ULEA UR46, UR46, UR7, 0x18 ;  /* 0x000000072e2e7291 */ /* 0x000fcc000f8ec0ff */
[----:B------:R-:W1:Y:S02]  /*30c0*/  LDS.U8 R0, [UR6+0x1c] ;  /* 0x00001c06ff007984 */ /* 0x000e640008000000 */
[----:B-1----:R-:W-:-:S13]  /*30d0*/  ISETP.NE.AND P0, PT, R0, RZ, PT ;  /* 0x000000ff0000720c */ /* 0x002fda0003f05270 */
[----:B------:R-:W-:Y:S05]  /*30e0*/  @P0 BRA `(.L_x_60) ;  /* 0x0000000400080947 */ /* 0x000fea0003800000 */
[----:B------:R-:W-:Y:S02]  /*30f0*/  UISETP.NE.U32.AND UP0, UPT, UR5, 0x1, UPT ;  /* 0x000000010500788c */ /* 0x000fe4000bf05070 */
[----:B------:R-:W-:-:S07]  /*3100*/  UIADD3 UR8, UPT, UPT, UR6, 0x8, URZ ;  /* 0x0000000806087890 */ /* 0x000fce000fffe0ff */
[----:B------:R-:W-:Y:S05]  /*3110*/  BRA.U !UP0, `(.L_x_61) ;  /* 0x00000001089c7547 */ /* 0x000fea000b800000 */
[----:B------:R-:W-:Y:S01]  /*3120*/  ELECT P0, URZ, PT ;  /* 0x0000000000ff782f */ /* 0x000fe20003800000 */
[----:B------:R-:W-:-:S12]  /*3130*/  BSSY B0, `(.L_x_61) ;  /* 0x0000025000007945 */ /* 0x000fd80003800000 */
[----:B------:R-:W-:Y:S05]  /*3140*/  @!P0 BRA `(.L_x_62) ;  /* 0x00000000008c8947 */ /* 0x000fea0003800000 */
[----:B------:R-:W-:-:S05]  /*3150*/  UMOV UR7, 0x10 ;  /* 0x0000001000077882 */ /* 0x000fca0000000000 */
[----:B------:R-:W-:Y:S04]  /*3160*/  DEPBAR.LE SB1, 0x36 ;  /* 0x00009d800000791a */ /* 0x000fe80000000000 */
[----:B------:R-:W1:Y:S02]  /*3170*/  UTCATOMSWS.2CTA.FIND_AND_SET.ALIGN UP1, UR7, UR7 ;  /* 0x00000007000775e3 */ /* 0x000e640008220800 */
[----:B-1----:R-:W-:Y:S01]  /*3180*/  MOV R8, UR7 ;  /* 0x0000000700087c02 */ /* 0x002fe20008000f00 */
[----:B------:R-:W-:Y:S06]  /*3190*/  BRA.U UP1, `(.L_x_63) ;  /* 0x0000000101187547 */ /* 0x000fec000b800000 */
.L_x_64:
[----:B------:R-:W-:Y:S05]  /*31a0*/  NANOSLEEP 0x64 ;  /* 0x000000640000795d */ /* 0x000fea0003800000 */
[----:B------:R-:W-:-:S05]  /*31b0*/  UMOV UR7, 0x10 ;  /* 0x0000001000077882 */ /* 0x000fca0000000000 */
[----:B------:R-:W-:Y:S04]  /*31c0*/  DEPBAR.LE SB1, 0x36 ;  /* 0x00009d800000791a */ /* 0x000fe80000000000 */
[----:B------:R-:W1:Y:S02]  /*31d0*/  UTCATOMSWS.2CTA.FIND_AND_SET.ALIGN UP1, UR7, UR7 ;  /* 0x00000007000775e3 */ /* 0x000e640008220800 */
[----:B-1----:R-:W-:Y:S01]  /*31e0*/  MOV R8, UR7 ;  /* 0x0000000700087c02 */ /* 0x002fe20008000f00 */
[----:B------:R-:W-:Y:S05]  /*31f0*/  BRA.U !UP1, `(.L_x_64) ;  /* 0xfffffffd09e87547 */ /* 0x000fea000b83ffff */
.L_x_63:
[----:B------:R-:W1:Y:S01]  /*3200*/  LDS R4, [UR6+0x10] ;  /* 0x00001006ff047984 */ /* 0x000e620008000800 */
[----:B------:R-:W-:Y:S01]  /*3210*/  IMAD.U32 R0, RZ, RZ, UR46 ;  /* 0x0000002eff007e24 */ /* 0x000fe2000f8e00ff */
[----:B------:R-:W-:-:S03]  /*3220*/  MOV R2, UR4 ;  /* 0x0000000400027c02 */ /* 0x000fc60008000f00 */
[----:B------:R-:W-:Y:S01]  /*3230*/  VIADD R0, R0, 0x180 ;  /* 0x0000018000007836 */ /* 0x000fe20000000000 */
[----:B-1----:R-:W-:-:S04]  /*3240*/  SHF.L.U32 R4, R4, 0x1f, RZ ;  /* 0x0000001f04047819 */ /* 0x002fc800000006ff */
[----:B------:R-:W1:Y:S02]  /*3250*/  SYNCS.PHASECHK.TRANS64.TRYWAIT P0, [UR6+0x8], R4 ;  /* 0x00000804ff0075a7 */ /* 0x000e640008001106 */
[----:B-1----:R-:W-:Y:S05]  /*3260*/  @P0 BRA `(.L_x_65) ;  /* 0x0000000000080947 */ /* 0x002fea0003800000 */
[----:B------:R-:W1:Y:S02]  /*3270*/  SYNCS.PHASECHK.TRANS64.TRYWAIT P0, [UR6+0x8], R4 ;  /* 0x00000804ff0075a7 */ /* 0x000e640008001106 */
[----:B-1----:R-:W-:Y:S05]  /*3280*/  @!P0 BRA `(.L_x_66) ;  /* 0x0000006c00c48947 */ /* 0x002fea0003800000 */
.L_x_65:
[----:B------:R-:W-:Y:S01]  /*3290*/  PRMT R2, R2, 0x654, R0 ;  /* 0x0000065402027816 */ /* 0x000fe20000000000 */
[----:B------:R-:W-:Y:S01]  /*32a0*/  HFMA2 R0, -RZ, RZ, 0, 5.9604644775390625e-08 ;  /* 0x00000001ff007431 */ /* 0x000fe200000001ff */
[----:B------:R-:W-:Y:S01]  /*32b0*/  UPRMT UR7, UR4, 0x654, UR8 ;  /* 0x0000065404077896 */ /* 0x000fe20008000008 */
[----:B------:R-:W-:Y:S02]  /*32c0*/  IMAD.MOV.U32 R6, RZ, RZ, 0xffff ;  /* 0x0000ffffff067424 */ /* 0x000fe400078e00ff */
[----:B-1----:R-:W-:Y:S02]  /*32d0*/  IMAD.MOV.U32 R4, RZ, RZ, 0x4 ;  /* 0x00000004ff047424 */ /* 0x002fe400078e00ff */
[----:B------:R-:W-:Y:S01]  /*32e0*/  IMAD.SHL.U32 R7, R8, 0x20, RZ ;  /* 0x0000002008077824 */ /* 0x000fe200078e00ff */
[----:B------:R-:W-:Y:S02]  /*32f0*/  MOV R3, UR7 ;  /* 0x0000000700037c02 */ /* 0x000fe40008000f00 */
[-C--:B------:R-:W-:Y:S01]  /*3300*/  SHF.L.U32 R6, R6, R8.reuse, RZ ;  /* 0x0000000806067219 */ /* 0x080fe200000006ff */
[----:B------:R1:W-:Y:S01]  /*3310*/  SYNCS.ARRIVE.TRANS64.RED RZ, [UR7], R4 ;  /* 0x00000004ffff79a7 */ /* 0x0003e20008000407 */
[----:B------:R-:W-:Y:S01]  /*3320*/  SHF.L.U32 R5, R0, R8, RZ ;  /* 0x0000000800057219 */ /* 0x000fe200000006ff */
[----:B------:R1:W-:Y:S04]  /*3330*/  STS [UR46+0x180], R7 ;  /* 0x00018007ff007988 */ /* 0x0003e8000800082e */
[----:B------:R1:W-:Y:S04]  /*3340*/  STAS [R2.64], R8 ;  /* 0x0000000802007dbd */ /* 0x0003e8000c0008ff */
[----:B------:R1:W-:Y:S04]  /*3350*/  ATOMS.OR RZ, [UR6+0x14], R6 ;  /* 0x00001406ffff798c */ /* 0x0003e8000b000006 */
[----:B------:R1:W-:Y:S04]  /*3360*/  ATOMS.OR RZ, [UR6+0x18], R5 ;  /* 0x00001805ffff798c */ /* 0x0003e8000b000006 */
[----:B------:R1:W-:Y:S02]  /*3370*/  ATOMS.XOR RZ, [UR6+0x10], R0 ;  /* 0x00001000ffff798c */ /* 0x0003e4000b800006 */
.L_x_62:
[----:B------:R-:W-:Y:S05]  /*3380*/  BSYNC B0 ;  /* 0x0000000000007941 */ /* 0x000fea0003800000 */
.L_x_61:
[----:B------:R-:W-:Y:S05]  /*3390*/  BRA.U UP0, `(.L_x_67) ;  /* 0x00000001006c7547 */ /* 0x000fea000b800000 */
[----:B------:R-:W-:-:S03]  /*33a0*/  UMOV UR7, 0xffffffff ;  /* 0xffffffff00077882 */ /* 0x000fc60000000000 */
[----:B------:R-:W-:Y:S05]  /*33b0*/  BRA.DIV UR7, `(.L_x_68) ;  /* 0x0000006e07907947 */ /* 0x000fea000b800000 */
[----:B------:R-:W-:-:S13]  /*33c0*/  ELECT P6, URZ, PT ;  /* 0x0000000000ff782f */ /* 0x000fda00038c0000 */
.L_x_179:
[----:B------:R-:W-:Y:S05]  /*33d0*/  @!P6 BRA `(.L_x_67) ;  /* 0x00000000005ce947 */ /* 0x000fea0003800000 */
[----:B-1----:R-:W1:Y:S02]  /*33e0*/  LDS R2, [UR6+0x10] ;  /* 0x00001006ff027984 */ /* 0x002e640008000800 */
[----:B-1----:R-:W-:-:S04]  /*33f0*/  SHF.L.U32 R2, R2, 0x1f, RZ ;  /* 0x0000001f02027819 */ /* 0x002fc800000006ff */
[----:B------:R-:W1:Y:S02]  /*3400*/  SYNCS.PHASECHK.TRANS64.TRYWAIT P0, [UR6+0x8], R2 ;  /* 0x00000802ff0075a7 */ /* 0x000e640008001106 */
[----:B-1----:R-:W-:Y:S05]  /*3410*/  @P0 BRA `(.L_x_69) ;  /* 0x0000000000080947 */ /* 0x002fea0003800000 */
[----:B------:R-:W1:Y:S02]  /*3420*/  SYNCS.PHASECHK.TRANS64.TRYWAIT P0, [UR6+0x8], R2 ;  /* 0x00000802ff0075a7 */ /* 0x000e640008001106 */
[----:B-1----:R-:W-:Y:S05]  /*3430*/  @!P0 BRA `(.L_x_70) ;  /* 0x0000006c00908947 */ /* 0x002fea0003800000 */
.L_x_69:
[----:B------:R-:W2:Y:S01]  /*3440*/  LDS R4, [UR46+0x180] ;  /* 0x0001802eff047984 */ /* 0x000ea20008000800 */
[----:B-1----:R-:W-:Y:S02]  /*3450*/  HFMA2 R0, -RZ, RZ, 0, 5.9604644775390625e-08 ;  /* 0x00000001ff007431 */ /* 0x002fe400000001ff */
[----:B------:R-:W-:Y:S01]  /*3460*/  IMAD.MOV.U32 R2, RZ, RZ, 0xffff ;  /* 0x0000ffffff027424 */ /* 0x000fe200078e00ff */
[----:B------:R-:W-:Y:S01]  /*3470*/  UPRMT UR7, UR4, 0x654, UR8 ;  /* 0x0000065404077896 */ /* 0x000fe20008000008 */
[----:B--2---:R-:W-:-:S03]  /*3480*/  IMAD.SHL.U32 R3, R4, 0x20, RZ ;  /* 0x0000002004037824 */ /* 0x004fc600078e00ff */
[-C--:B------:R-:W-:Y:S02]  /*3490*/  SHF.L.U32 R2, R2, R4.reuse, RZ ;  /* 0x0000000402027219 */ /* 0x080fe400000006ff */
[----:B------:R-:W-:Y:S01]  /*34a0*/  SHF.L.U32 R4, R0, R4, RZ ;  /* 0x0000000400047219 */ /* 0x000fe200000006ff */
[----:B------:R2:W-:Y:S04]  /*34b0*/  STS [UR46+0x180], R3 ;  /* 0x00018003ff007988 */ /* 0x0005e8000800082e */
[----:B------:R2:W-:Y:S04]  /*34c0*/  ATOMS.OR RZ, [UR6+0x14], R2 ;  /* 0x00001402ffff798c */ /* 0x0005e8000b000006 */
[----:B------:R2:W-:Y:S01]  /*34d0*/  ATOMS.OR RZ, [UR6+0x18], R4 ;  /* 0x00001804ffff798c */ /* 0x0005e2000b000006 */
[----:B------:R-:W-:Y:S03]  /*34e0*/  SYNCS.ARRIVE.TRANS64.RED.A1T0 RZ, [UR7], RZ ;  /* 0x000000ffffff79a7 */ /* 0x000fe60008100407 */
[----:B------:R2:W-:Y:S01]  /*34f0*/  ATOMS.XOR RZ, [UR6+0x10], R0 ;  /* 0x00001000ffff798c */ /* 0x0005e2000b800006 */
[----:B------:R-:W-:Y:S05]  /*3500*/  BRA `(.L_x_67) ;  /* 0x0000000000107947 */ /* 0x000fea0003800000 */
.L_x_60:
[----:B------:R-:W-:Y:S02]  /*3510*/  MOV R0, 0xffffffff ;  /* 0xffffffff00007802 */ /* 0x000fe40000000f00 */
[----:B------:R-:W-:-:S03]  /*3520*/  MOV R2, 0x3550 ;  /* 0x0000355000027802 */ /* 0x000fc60000000f00 */
[----:B------:R1:W-:Y:S04]  /*3530*/  STS [UR46+0x180], R0 ;  /* 0x00018000ff007988 */ /* 0x0003e8000800082e */
[----:B-1---5:R-:W-:Y:S05]  /*3540*/  CALL.REL.NOINC `($__internal_1_$__cuda_sm10x_tcgen05_guardrail_trap_phase_invalid_during_alloc) ;  /* 0x0000007400647944 */ /* 0x022fea0003c00000 */
.L_x_67:
[----:B------:R-:W-:Y:S05]  /*3550*/  WARPSYNC.ALL ;  /* 0x0000000000007948 */ /* 0x000fea0003800000 */
[----:B------:R-:W3:Y:S01]  /*3560*/  S2UR UR7, SR_CgaCtaId ;  /* 0x00000000000779c3 */ /* 0x000ee20000008800 */
[----:B------:R-:W-:Y:S01]  /*3570*/  UMOV UR6, 0x400 ;  /* 0x0000040000067882 */ /* 0x000fe20000000000 */
[----:B------:R-:W-:-:S06]  /*3580*/  NOP ;  /* 0x0000000000007918 */ /* 0x000fcc0000000000 */
[----:B------:R-:W-:Y:S06]  /*3590*/  BAR.ARV 0x6, 0xa0 ;  /* 0x0182800000007b1d */ /* 0x000fec0000002000 */
[----:B------:R-:W4:Y:S01]  /*35a0*/  LDCU UR8, c[0x0][0x38c] ;  /* 0x00007180ff0877ac */ /* 0x000f220008000800 */
[----:B------:R-:W-:Y:S01]  /*35b0*/  LOP3.LUT R13, R13, 0xffff, RZ, 0xc0, !PT ;  /* 0x0000ffff0d0d7812 */ /* 0x000fe200078ec0ff */
[----:B------:R-:W-:Y:S01]  /*35c0*/  IMAD.MOV.U32 R9, RZ, RZ, 0x1 ;  /* 0x00000001ff097424 */ /* 0x000fe200078e00ff */
[----:B------:R-:W-:Y:S01]  /*35d0*/  LOP3.LUT R12, R12, 0xffff, RZ, 0xc0, !PT ;  /* 0x0000ffff0c0c7812 */ /* 0x000fe200078ec0ff */
[----:B-1----:R-:W-:Y:S01]  /*35e0*/  IMAD.MOV.U32 R8, RZ, RZ, RZ ;  /* 0x000000ffff087224 */ /* 0x002fe200078e00ff */
[----:B------:R-:W-:-:S02]  /*35f0*/  R2UR UR12, R13 ;  /* 0x000000000d0c72ca */ /* 0x000fc400000e0000 */
[----:B--2---:R-:W-:Y:S02]  /*3600*/  CS2R R2, SRZ ;  /* 0x0000000000027805 */ /* 0x004fe4000001ff00 */
[----:B------:R-:W-:Y:S01]  /*3610*/  R2UR UR11, R12 ;  /* 0x000000000c0b72ca */ /* 0x000fe200000e0000 */
[----:B------:R-:W-:Y:S01]  /*3620*/  UMOV UR19, URZ ;  /* 0x000000ff00137c82 */ /* 0x000fe20008000000 */
[----:B------:R-:W-:Y:S01]  /*3630*/  UMOV UR18, URZ ;  /* 0x000000ff00127c82 */ /* 0x000fe20008000000 */
[----:B---3--:R-:W-:Y:S01]  /*3640*/  ULEA UR7, UR7, UR6, 0x18 ;  /* 0x0000000607077291 */ /* 0x008fe2000f8ec0ff */
[----:B------:R-:W-:Y:S01]  /*3650*/  UMOV UR17, URZ ;  /* 0x000000ff00117c82 */ /* 0x000fe20008000000 */
[----:B------:R-:W-:Y:S02]  /*3660*/  UISETP.NE.AND UP2, UPT, UR5, URZ, UPT ;  /* 0x000000ff0500728c */ /* 0x000fe4000bf45270 */
[----:B------:R-:W-:Y:S02]  /*3670*/  UIADD3 UR13, UPT, UPT, UR7, 0x8400, URZ ;  /* 0x00008400070d7890 */ /* 0x000fe4000fffe0ff */
[----:B------:R-:W-:-:S03]  /*3680*/  UIADD3 UR14, UPT, UPT, UR7, 0x18400, URZ ;  /* 0x00018400070e7890 */ /* 0x000fc6000fffe0ff */
[----:B------:R-:W1:Y:S01]  /*3690*/  LDS R0, [UR7+0x180] ;  /* 0x00018007ff007984 */ /* 0x000e620008000800 */
[----:B----4-:R-:W-:Y:S02]  /*36a0*/  UIADD3 UR8, UPT, UPT, UR8, 0x3f, URZ ;  /* 0x0000003f08087890 */ /* 0x010fe4000fffe0ff */
[----:B------:R-:W-:Y:S02]  /*36b0*/  USHF.R.U32.HI UR13, URZ, 0x4, UR13 ;  /* 0x00000004ff0d7899 */ /* 0x000fe4000801160d */
[----:B------:R-:W-:Y:S02]  /*36c0*/  USHF.R.S32.HI UR6, URZ, 0x1f, UR8 ;  /* 0x0000001fff067899 */ /* 0x000fe40008011408 */
[----:B------:R-:W-:Y:S02]  /*36d0*/  USHF.R.U32.HI UR14, URZ, 0x4, UR14 ;  /* 0x00000004ff0e7899 */ /* 0x000fe4000801160e */
[----:B------:R-:W-:Y:S02]  /*36e0*/  ULEA.HI UR6, UR6, UR8, URZ, 0x6 ;  /* 0x0000000806067291 */ /* 0x000fe4000f8f30ff */
[----:B------:R-:W-:-:S02]  /*36f0*/  ULOP3.LUT UR13, UR13, 0x3fff, URZ, 0xc0, !UPT ;  /* 0x00003fff0d0d7892 */ /* 0x000fc4000f8ec0ff */
[----:B------:R-:W-:Y:S02]  /*3700*/  USHF.R.S32.HI UR6, URZ, 0x6, UR6 ;  /* 0x00000006ff067899 */ /* 0x000fe40008011406 */
[----:B------:R-:W-:Y:S02]  /*3710*/  ULOP3.LUT UR14, UR14, 0x3fff, URZ, 0xc0, !UPT ;  /* 0x00003fff0e0e7892 */ /* 0x000fe4000f8ec0ff */
[----:B------:R-:W-:Y:S01]  /*3720*/  UISETP.LT.AND UP0, UPT, UR6, 0x1, UPT ;  /* 0x000000010600788c */ /* 0x000fe2000bf01270 */
[----:B------:R-:W-:Y:S01]  /*3730*/  UMOV UR28, 0x0 ;  /* 0x00000000001c7882 */ /* 0x000fe20000000000 */
[----:B------:R-:W-:Y:S01]  /*3740*/  UMOV UR29, 0x8400490 ;  /* 0x08400490001d7882 */ /* 0x000fe20000000000 */
[----:B------:R-:W-:Y:S02]  /*3750*/  ULOP3.LUT UR13, UR13, 0x10000, URZ, 0xfc, !UPT ;  /* 0x000100000d0d7892 */ /* 0x000fe4000f8efcff */
[----:B------:R-:W-:Y:S02]  /*3760*/  ULOP3.LUT UR14, UR14, 0x10000, URZ, 0xfc, !UPT ;  /* 0x000100000e0e7892 */ /* 0x000fe4000f8efcff */
[----:B------:R-:W-:Y:S01]  /*3770*/  USEL UR20, UR6, 0x1, !UP0 ;  /* 0x0000000106147887 */ /* 0x000fe2000c000000 */
[----:B------:R-:W-:Y:S01]  /*3780*/  UMOV UR26, 0x0 ;  /* 0x00000000001a7882 */ /* 0x000fe20000000000 */
[----:B------:R-:W-:Y:S01]  /*3790*/  UMOV UR27, 0x8400490 ;  /* 0x08400490001b7882 */ /* 0x000fe20000000000 */
[----:B------:R-:W-:Y:S01]  /*37a0*/  UMOV UR24, 0x0 ;  /* 0x0000000000187882 */ /* 0x000fe20000000000 */
[----:B------:R-:W-:Y:S01]  /*37b0*/  UMOV UR25, 0x8400490 ;  /* 0x0840049000197882 */ /* 0x000fe20000000000 */
[----:B------:R-:W-:Y:S01]  /*37c0*/  UMOV UR22, 0x0 ;  /* 0x0000000000167882 */ /* 0x000fe20000000000 */
[----:B------:R-:W-:Y:S01]  /*37d0*/  UMOV UR23, 0x8400490 ;  /* 0x0840049000177882 */ /* 0x000fe20000000000 */
[----:B-1----:R-:W-:-:S15]  /*37e0*/  R2UR UR21, R0 ;  /* 0x00000000001572ca */ /* 0x002fde00000e0000 */
.L_x_78:
[C---:B------:R-:W-:Y:S02]  /*37f0*/  LEA R0, R8.reuse, UR7, 0x3 ;  /* 0x0000000708007c11 */ /* 0x040fe4000f8e18ff */
[----:B------:R-:W-:Y:S02]  /*3800*/  SHF.L.U32 R4, R3, 0x1f, RZ ;  /* 0x0000001f03047819 */ /* 0x000fe400000006ff */
[----:B------:R-:W-:Y:S02]  /*3810*/  LEA R5, R8, UR7, 0x4 ;  /* 0x0000000708057c11 */ /* 0x000fe4000f8e20ff */
[----:B------:R-:W1:Y:S02]  /*3820*/  SYNCS.PHASECHK.TRANS64.TRYWAIT P0, [R0+URZ+0xd0], R4 ;  /* 0x0000d004000075a7 */ /* 0x000e6400080011ff */
[----:B-1-34-:R-:W-:Y:S05]  /*3830*/  @!P0 BRA `(.L_x_71) ;  /* 0x0000006800a88947 */ /* 0x01afea0003800000 */
.L_x_180:
[----:B-1----:R-:W1:Y:S01]  /*3840*/  LDS.128 R4, [R5+0x160] ;  /* 0x0001600005047984 */ /* 0x002e620000000c00 */
[----:B------:R-:W-:Y:S02]  /*3850*/  VIADD R0, R0, 0xe0 ;  /* 0x000000e000007836 */ /* 0x000fe40000000000 */
[----:B------:R-:W-:Y:S01]  /*3860*/  VIADD R8, R8, 0x1 ;  /* 0x0000000108087836 */ /* 0x000fe20000000000 */
[----:B------:R-:W-:Y:S01]  /*3870*/  @!PT LDS RZ, [RZ] ;  /* 0x00000000fffff984 */ /* 0x000fe20000000800 */
[----:B------:R-:W-:Y:S01]  /*3880*/  @!PT LDS RZ, [RZ] ;  /* 0x00000000fffff984 */ /* 0x000fe20000000800 */
[----:B------:R-:W-:Y:S01]  /*3890*/  @!PT LDS RZ, [RZ] ;  /* 0x00000000fffff984 */ /* 0x000fe20000000800 */
[----:B------:R-:W-:Y:S01]  /*38a0*/  @!PT LDS RZ, [RZ] ;  /* 0x00000000fffff984 */ /* 0x000fe20000000800 */
[----:B------:R2:W-:Y:S06]  /*38b0*/  MEMBAR.ALL.CTA ;  /* 0x0000000000007992 */ /* 0x0005ec0000008000 */
[----:B--2---:R-:W2:Y:S01]  /*38c0*/  FENCE.VIEW.ASYNC.S ;  /* 0x00000000000073c6 */ /* 0x004ea20000000000 */
[----:B------:R-:W-:-:S04]  /*38d0*/  PRMT R0, RZ, 0x654, R0 ;  /* 0x00000654ff007816 */ /* 0x000fc80000000000 */
[----:B--2---:R2:W-:Y:S01]  /*38e0*/  SYNCS.ARRIVE.TRANS64.RED.A1T0 RZ, [R0+URZ], RZ ;  /* 0x000000ff00ff79a7 */ /* 0x0045e200081004ff */
[----:B-1----:R-:W-:Y:S01]  /*38f0*/  LOP3.LUT P1, RZ, R6, 0x1, RZ, 0xc0, !PT ;  /* 0x0000000106ff7812 */ /* 0x002fe2000782c0ff */
[----:B--2---:R-:W-:-:S12]  /*3900*/  BRA.U UP2, `(.L_x_72) ;  /* 0x0000000502087547 */ /* 0x004fd8000b800000 */
[----:B------:R-:W1:Y:S01]  /*3910*/  LDCU UR8, c[0x0][0x38c] ;  /* 0x00007180ff0877ac */ /* 0x000e620008000800 */
[----:B------:R-:W-:Y:S02]  /*3920*/  PLOP3.LUT P2, PT, PT, PT, PT, 0x80, 0x8 ;  /* 0x000000000008781c */ /* 0x000fe40003f4f070 */
[----:B------:R-:W-:Y:S01]  /*3930*/  SHF.L.U32 R4, R9, 0x1f, RZ ;  /* 0x0000001f09047819 */ /* 0x000fe200000006ff */
[----:B------:R-:W-:Y:S02]  /*3940*/  ULEA UR9, UR19, UR7, 0x3 ;  /* 0x0000000713097291 */ /* 0x000fe4000f8e18ff */
[----:B------:R-:W-:Y:S02]  /*3950*/  ULEA UR10, UR19, UR21, 0x7 ;  /* 0x00000015130a7291 */ /* 0x000fe4000f8e38ff */
[----:B-1----:R-:W-:-:S06]  /*3960*/  UISETP.GE.AND UP0, UPT, UR8, 0x1, UPT ;  /* 0x000000010800788c */ /* 0x002fcc000bf06270 */
[----:B------:R-:W-:-:S05]  /*3970*/  PLOP3.LUT P0, PT, PT, PT, UP0, 0x80, 0x8 ;  /* 0x000000000008781c */ /* 0x000fca0003f0f008 */
[----:B------:R-:W-:-:S08]  /*3980*/  @UP0 ULEA UR8, UR18, UR7, 0x3 ;  /* 0x0000000712080291 */ /* 0x000fd0000f8e18ff */
[----:B------:R-:W-:-:S04]  /*3990*/  @P0 SHF.L.U32 R0, R2, 0x1f, RZ ;  /* 0x0000001f02000819 */ /* 0x000fc800000006ff */
[----:B------:R1:W2:Y:S01]  /*39a0*/  @P0 SYNCS.PHASECHK.TRANS64.TRYWAIT P2, [UR8], R0 ;  /* 0x00000000ff0005a7 */ /* 0x0002a20008041108 */
[----:B------:R-:W3:Y:S02]  /*39b0*/  SYNCS.PHASECHK.TRANS64.TRYWAIT P0, [UR9+0x110], R4 ;  /* 0x00011004ff0075a7 */ /* 0x000ee40008001109 */
[----:B-123--:R-:W-:Y:S05]  /*39c0*/  @!P0 BRA `(.L_x_73) ;  /* 0x0000006800588947 */ /* 0x00efea0003800000 */
.L_x_182:
[----:B------:R-:W-:Y:S01]  /*39d0*/  UMOV UR16, UR17 ;  /* 0x0000001100107c82 */ /* 0x000fe20008000000 */
[----:B------:R-:W-:Y:S05]  /*39e0*/  BRA.U !UP0, `(.L_x_74) ;  /* 0x0000000108c07547 */ /* 0x000fea000b800000 */
[----:B------:R-:W-:Y:S02]  /*39f0*/  UIADD3 UR16, UPT, UPT, UR20, UR17, URZ ;  /* 0x0000001114107290 */ /* 0x000fe4000fffe0ff */
[----:B------:R-:W-:Y:S01]  /*3a00*/  UPLOP3.LUT UP3, UPT, UPT, UPT, UPT, 0x40, 0x4 ;  /* 0x000000000004789c */ /* 0x000fe20003f6e870 */
[----:B------:R-:W-:Y:S01]  /*3a10*/  UMOV UR15, UR6 ;  /* 0x00000006000f7c82 */ /* 0x000fe20008000000 */
[----:B------:R-:W-:-:S09]  /*3a20*/  UMOV UR46, UR18 ;  /* 0x00000012002e7c82 */ /* 0x000fd20008000000 */
.L_x_77:
[----:B--2---:R-:W-:Y:S01]  /*3a30*/  ULEA UR8, UR46, UR7, 0x3 ;  /* 0x000000072e087291 */ /* 0x004fe2000f8e18ff */
[----:B---3--:R-:W-:Y:S11]  /*3a40*/  @P2 BRA `(.L_x_75) ;  /* 0x00000000000c2947 */ /* 0x008ff60003800000 */
[----:B-1----:R-:W-:Y:S04]  /*3a50*/  SHF.L.U32 R4, R2, 0x1f, RZ ;  /* 0x0000001f02047819 */ /* 0x002fe800000006ff */
[----:B------:R-:W1:Y:S02]  /*3a60*/  SYNCS.PHASECHK.TRANS64.TRYWAIT P0, [UR8], R4 ;  /* 0x00000004ff0075a7 */ /* 0x000e640008001108 */
[----:B-1----:R-:W-:Y:S05]  /*3a70*/  @!P0 BRA `(.L_x_76) ;  /* 0x0000006800448947 */ /* 0x002fea0003800000 */
.L_x_75:
[----:B------:R-:W-:Y:S01]  /*3a80*/  UISETP.NE.AND UP0, UPT, UR15, 0x1, UPT ;  /* 0x000000010f00788c */ /* 0x000fe2000bf05270 */
[----:B------:R-:W-:Y:S01]  /*3a90*/  PLOP3.LUT P2, PT, PT, PT, PT, 0x80, 0x8 ;  /* 0x000000000008781c */ /* 0x000fe20003f4f070 */
[----:B------:R-:W-:Y:S02]  /*3aa0*/  UIADD3 UR18, UPT, UPT, UR46, 0x1, URZ ;  /* 0x000000012e127890 */ /* 0x000fe4000fffe0ff */
[----:B------:R-:W-:Y:S02]  /*3ab0*/  ULEA UR32, UR46, UR14, 0xa ;  /* 0x0000000e2e207291 */ /* 0x000fe4000f8e50ff */
[----:B------:R-:W-:Y:S01]  /*3ac0*/  UISETP.NE.AND UP1, UPT, UR18, 0x8, UPT ;  /* 0x000000081200788c */ /* 0x000fe2000bf25270 */
[----:B------:R-:W-:Y:S01]  /*3ad0*/  PLOP3.LUT P0, PT, PT, PT, UP0, 0x80, 0x8 ;  /* 0x000000000008781c */ /* 0x000fe20003f0f008 */
[----:B------:R-:W-:Y:S02]  /*3ae0*/  UIADD3 UR44, UPT, UPT, UR32, 0x2, URZ ;  /* 0x00000002202c7890 */ /* 0x000fe4000fffe0ff */
[----:B------:R-:W-:Y:S02]  /*3af0*/  USEL UR31, URZ, 0x1, UP1 ;  /* 0x00000001ff1f7887 */ /* 0x000fe40008800000 */
[----:B------:R-:W-:Y:S02]  /*3b00*/  USEL UR18, UR18, URZ, UP1 ;  /* 0x000000ff12127287 */ /* 0x000fe40008800000 */
[----:B------:R-:W-:Y:S02]  /*3b10*/  UIADD3 UR40, UPT, UPT, UR32, 0x4, URZ ;  /* 0x0000000420287890 */ /* 0x000fe4000fffe0ff */
[----:B------:R-:W-:Y:S01]  /*3b20*/  @UP0 ULEA UR30, UR18, UR7, 0x3 ;  /* 0x00000007121e0291 */ /* 0x000fe2000f8e18ff */
[----:B------:R-:W-:Y:S01]  /*3b30*/  LOP3.LUT R2, R2, UR31, RZ, 0x3c, !PT ;  /* 0x0000001f02027c12 */ /* 0x000fe2000f8e3cff */
[----:B------:R-:W-:Y:S02]  /*3b40*/  UIADD3 UR36, UPT, UPT, UR32, 0x6, URZ ;  /* 0x0000000620247890 */ /* 0x000fe4000fffe0ff */
[----:B------:R-:W-:Y:S01]  /*3b50*/  UIADD3 UR8, UPT, UPT, UR8, 0x40, URZ ;  /* 0x0000004008087890 */ /* 0x000fe2000fffe0ff */
[----:B-1----:R-:W-:Y:S01]  /*3b60*/  @P0 SHF.L.U32 R0, R2, 0x1f, RZ ;  /* 0x0000001f02000819 */ /* 0x002fe200000006ff */
[----:B------:R-:W-:Y:S02]  /*3b70*/  UIADD3 UR17, UPT, UPT, UR17, 0x1, URZ ;  /* 0x0000000111117890 */ /* 0x000fe4000fffe0ff */
[----:B------:R-:W-:Y:S01]  /*3b80*/  UIADD3 UR15, UPT, UPT, UR15, -0x1, URZ ;  /* 0xffffffff0f0f7890 */ /* 0x000fe2000fffe0ff */
[----:B------:R2:W3:Y:S01]  /*3b90*/  @P0 SYNCS.PHASECHK.TRANS64.TRYWAIT P2, [UR30], R0 ;  /* 0x00000000ff0005a7 */ /* 0x0004e2000804111e */
[----:B------:R-:W-:Y:S02]  /*3ba0*/  ULEA UR30, UR46, UR13, 0x9 ;  /* 0x0000000d2e1e7291 */ /* 0x000fe4000f8e48ff */
[----:B------:R-:W-:Y:S02]  /*3bb0*/  UISETP.NE.AND UP0, UPT, UR17, UR16, UPT ;  /* 0x000000101100728c */ /* 0x000fe4000bf05270 */
[----:B------:R-:W-:Y:S02]  /*3bc0*/  UIADD3 UR42, UPT, UPT, UR30, 0x2, URZ ;  /* 0x000000021e2a7890 */ /* 0x000fe4000fffe0ff */
[----:B------:R-:W-:Y:S02]  /*3bd0*/  UIADD3 UR38, UPT, UPT, UR30, 0x4, URZ ;  /* 0x000000041e267890 */ /* 0x000fe4000fffe0ff */
[----:B------:R-:W-:Y:S01]  /*3be0*/  UIADD3 UR34, UPT, UPT, UR30, 0x6, URZ ;  /* 0x000000061e227890 */ /* 0x000fe2000fffe0ff */
[----:B------:R-:W-:Y:S01]  /*3bf0*/  UMOV UR33, 0x40004040 ;  /* 0x4000404000217882 */ /* 0x000fe20000000000 */
[----:B------:R-:W-:Y:S01]  /*3c00*/  UMOV UR31, 0x40004040 ;  /* 0x40004040001f7882 */ /* 0x000fe20000000000 */
[----:B------:R-:W-:Y:S01]  /*3c10*/  UMOV UR45, 0x40004040 ;  /* 0x40004040002d7882 */ /* 0x000fe20000000000 */
[----:B------:R2:W-:Y:S01]  /*3c20*/  UTCHMMA.2CTA gdesc[UR30], gdesc[UR32], tmem[UR10], tmem[UR28], idesc[UR29], UP3 ;  /* 0x00ff1c201e0075ea */ /* 0x0005e20009a0000a */
[----:B------:R-:W-:Y:S01]  /*3c30*/  UPLOP3.LUT UP3, UPT, UPT, UPT, UPT, 0x80, 0x8 ;  /* 0x000000000008789c */ /* 0x000fe20003f6f070 */
[----:B------:R-:W-:Y:S01]  /*3c40*/  UMOV UR43, 0x40004040 ;  /* 0x40004040002b7882 */ /* 0x000fe20000000000 */
[----:B------:R-:W-:Y:S01]  /*3c50*/  UMOV UR41, 0x40004040 ;  /* 0x4000404000297882 */ /* 0x000fe20000000000 */
[----:B------:R2:W-:Y:S01]  /*3c60*/  UTCHMMA.2CTA gdesc[UR42], gdesc[UR44], tmem[UR10], tmem[UR26], idesc[UR27], UPT ;  /* 0x00ff1a2c2a0075ea */ /* 0x0005e2000ba0000a */
[----:B------:R-:W-:Y:S01]  /*3c70*/  UMOV UR39, 0x40004040 ;  /* 0x4000404000277882 */ /* 0x000fe20000000000 */
[----:B------:R-:W-:Y:S01]  /*3c80*/  UMOV UR37, 0x40004040 ;  /* 0x4000404000257882 */ /* 0x000fe20000000000 */
[----:B------:R-:W-:Y:S01]  /*3c90*/  UMOV UR35, 0x40004040 ;  /* 0x4000404000237882 */ /* 0x000fe20000000000 */
[----:B------:R2:W-:Y:S01]  /*3ca0*/  UTCHMMA.2CTA gdesc[UR38], gdesc[UR40], tmem[UR10], tmem[UR24], idesc[UR25], UPT ;  /* 0x00ff1828260075ea */ /* 0x0005e2000ba0000a */
[----:B------:R2:W-:Y:S01]  /*3cb0*/  UTCHMMA.2CTA gdesc[UR34], gdesc[UR36], tmem[UR10], tmem[UR22], idesc[UR23], UPT ;  /* 0x00ff1624220075ea */ /* 0x0005e2000ba0000a */
[----:B------:R2:W-:Y:S01]  /*3cc0*/  UTCBAR.2CTA.MULTICAST [UR8], URZ, UR12 ;  /* 0x000000ff080073e9 */ /* 0x0005e2000820080c */
[----:B------:R-:W-:Y:S01]  /*3cd0*/  UMOV UR46, UR18 ;  /* 0x00000012002e7c82 */ /* 0x000fe20008000000 */
[----:B------:R-:W-:Y:S05]  /*3ce0*/  BRA.U UP0, `(.L_x_77) ;  /* 0xfffffffd00507547 */ /* 0x000fea000b83ffff */
.L_x_74:
[----:B------:R-:W-:Y:S01]  /*3cf0*/  UIADD3 UR9, UPT, UPT, UR9, 0xf0, URZ ;  /* 0x000000f009097890 */ /* 0x000fe2000fffe0ff */
[----:B------:R-:W-:-:S08]  /*3d00*/  UMOV UR17, UR16 ;  /* 0x0000001000117c82 */ /* 0x000fd00008000000 */
[----:B------:R4:W-:Y:S01]  /*3d10*/  UTCBAR.2CTA.MULTICAST [UR9], URZ, UR11 ;  /* 0x000000ff090073e9 */ /* 0x0009e2000820080b */
[----:B------:R-:W-:Y:S02]  /*3d20*/  NOP ;  /* 0x0000000000007918 */ /* 0x000fe40000000000 */
.L_x_72:
[----:B------:R-:W-:Y:S01]  /*3d30*/  UIADD3 UR19, UPT, UPT, UR19, 0x1, URZ ;  /* 0x0000000113137890 */ /* 0x000fe2000fffe0ff */
[----:B------:R-:W-:-:S03]  /*3d40*/  ISETP.NE.AND P0, PT, R8, 0x2, PT ;  /* 0x000000020800780c */ /* 0x000fc60003f05270 */
[----:B------:R-:W-:Y:S01]  /*3d50*/  UISETP.NE.AND UP0, UPT, UR19, 0x4, UPT ;  /* 0x000000041300788c */ /* 0x000fe2000bf05270 */
[----:B-12---:R-:W-:Y:S02]  /*3d60*/  SEL R0, RZ, 0x1, P0 ;  /* 0x00000001ff007807 */ /* 0x006fe40000000000 */
[----:B------:R-:W-:Y:S01]  /*3d70*/  SEL R8, R8, RZ, P0 ;  /* 0x000000ff08087207 */ /* 0x000fe20000000000 */
[----:B------:R-:W-:Y:S01]  /*3d80*/  USEL UR8, URZ, 0x1, UP0 ;  /* 0x00000001ff087887 */ /* 0x000fe20008000000 */
[----:B------:R-:W-:Y:S01]  /*3d90*/  LOP3.LUT R3, R3, R0, RZ, 0x3c, !PT ;  /* 0x0000000003037212 */ /* 0x000fe200078e3cff */
[----:B------:R-:W-:-:S04]  /*3da0*/  USEL UR19, UR19, URZ, UP0 ;  /* 0x000000ff13137287 */ /* 0x000fc80008000000 */
[----:B------:R-:W-:Y:S01]  /*3db0*/  LOP3.LUT R9, R9, UR8, RZ, 0x3c, !PT ;  /* 0x0000000809097c12 */ /* 0x000fe2000f8e3cff */
[----:B------:R-:W-:Y:S07]  /*3dc0*/  @P1 BRA `(.L_x_78) ;  /* 0xfffffff800881947 */ /* 0x000fee000383ffff */
[----:B------:R-:W1:Y:S01]  /*3dd0*/  S2UR UR6, SR_CgaCtaId ;  /* 0x00000000000679c3 */ /* 0x000e620000008800 */
[----:B------:R-:W-:Y:S01]  /*3de0*/  ELECT P0, URZ, PT ;  /* 0x0000000000ff782f */ /* 0x000fe20003800000 */
[----:B------:R-:W-:Y:S01]  /*3df0*/  HFMA2 R0, -RZ, RZ, 0, 5.9604644775390625e-08 ;  /* 0x00000001ff007431 */ /* 0x000fe200000001ff */
[----:B------:R-:W-:-:S05]  /*3e00*/  UMOV UR8, 0x40 ;  /* 0x0000004000087882 */ /* 0x000fca0000000000 */
[----:B------:R-:W-:Y:S01]  /*3e10*/  UVIRTCOUNT.DEALLOC.SMPOOL 0x80 ;  /* 0x000000800000784c */ /* 0x000fe20000000000 */
[----:B------:R-:W-:Y:S02]  /*3e20*/  UISETP.NE.AND UP0, UPT, UR5, URZ, UPT ;  /* 0x000000ff0500728c */ /* 0x000fe4000bf05270 */
[----:B-1----:R-:W-:-:S09]  /*3e30*/  ULEA UR6, UR6, UR8, 0x18 ;  /* 0x0000000806067291 */ /* 0x002fd2000f8ec0ff */
[----:B------:R1:W-:Y:S01]  /*3e40*/  @P0 STS.U8 [UR6+0x1c], R0 ;  /* 0x00001c00ff000988 */ /* 0x0003e20008000006 */
[----:B------:R-:W-:Y:S05]  /*3e50*/  BRA.U UP0, `(.L_x_79) ;  /* 0x0000000100a07547 */ /* 0x000fea000b800000 */
[----:B------:R-:W-:Y:S01]  /*3e60*/  UIADD3 UR5, UPT, UPT, UR7, 0x110, URZ ;  /* 0x0000011007057890 */ /* 0x000fe2000fffe0ff */
[----:B------:R-:W-:-:S03]  /*3e70*/  SHF.L.U32 R2, R9, 0x1f, RZ ;  /* 0x0000001f09027819 */ /* 0x000fc600000006ff */
[----:B------:R-:W-:-:S09]  /*3e80*/  ULEA UR8, UR19, UR5, 0x3 ;  /* 0x0000000513087291 */ /* 0x000fd2000f8e18ff */
[----:B------:R-:W2:Y:S02]  /*3e90*/  SYNCS.PHASECHK.TRANS64.TRYWAIT P0, [UR8], R2 ;  /* 0x00000002ff0075a7 */ /* 0x000ea40008001108 */
[----:B--2---:R-:W-:Y:S05]  /*3ea0*/  @!P0 BRA `(.L_x_80) ;  /* 0x0000006400508947 */ /* 0x004fea0003800000 */
.L_x_185:
[----:B----4-:R-:W-:-:S04]  /*3eb0*/  UIADD3 UR9, UPT, UPT, UR19, 0x1, URZ ;  /* 0x0000000113097890 */ /* 0x010fc8000fffe0ff */
        /* <DEDUP_REMOVED lines=8> */
.L_x_187:
        /* <DEDUP_REMOVED lines=9> */
.L_x_189:
[----:B------:R-:W-:-:S04]  /*3fd0*/  UIADD3 UR9, UPT, UPT, UR9, 0x1, URZ ;  /* 0x0000000109097890 */ /* 0x000fc8000fffe0ff */
[----:B------:R-:W-:-:S04]  /*3fe0*/  UISETP.NE.AND UP1, UPT, UR9, 0x4, UPT ;  /* 0x000000040900788c */ /* 0x000fc8000bf25270 */
[----:B------:R-:W-:Y:S02]  /*3ff0*/  USEL UR8, URZ, 0x1, UP1 ;  /* 0x00000001ff087887 */ /* 0x000fe40008800000 */
[----:B------:R-:W-:-:S04]  /*4000*/  USEL UR9, UR9, URZ, UP1 ;  /* 0x000000ff09097287 */ /* 0x000fc80008800000 */
[----:B------:R-:W-:Y:S01]  /*4010*/  ULEA UR9, UR9, UR5, 0x3 ;  /* 0x0000000509097291 */ /* 0x000fe2000f8e18ff */
[----:B------:R-:W-:-:S04]  /*4020*/  LOP3.LUT R2, R2, UR8, RZ, 0x3c, !PT ;  /* 0x0000000802027c12 */ /* 0x000fc8000f8e3cff */
[----:B------:R-:W-:Y:S01]  /*4030*/  SHF.L.U32 R2, R2, 0x1f, RZ ;  /* 0x0000001f02027819 */ /* 0x000fe200000006ff */
[----:B-1----:R-:W-:-:S04]  /*4040*/  IMAD.U32 R0, RZ, RZ, UR9 ;  /* 0x00000009ff007e24 */ /* 0x002fc8000f8e00ff */
[----:B------:R1:W2:Y:S03]  /*4050*/  SYNCS.PHASECHK.TRANS64.TRYWAIT P0, [R0+URZ], R2 ;  /* 0x00000002000075a7 */ /* 0x0002a600080011ff */
[----:B--2---:R-:W-:Y:S05]  /*4060*/  @!P0 NANOSLEEP.SYNCS 0x989680 ;  /* 0x009896800000895d */ /* 0x004fea0003900000 */
[----:B------:R-:W2:Y:S02]  /*4070*/  @!P0 SYNCS.PHASECHK.TRANS64 P0, [R0+URZ], R2 ;  /* 0x00000002000085a7 */ /* 0x000ea400080010ff */
[----:B--2---:R-:W-:Y:S05]  /*4080*/  @P0 BRA `(.L_x_83) ;  /* 0x0000000000200947 */ /* 0x004fea0003800000 */
.L_x_84:
[----:B--2---:R2:W4:Y:S02]  /*4090*/  SYNCS.PHASECHK.TRANS64.TRYWAIT P0, [R0+URZ], R2 ;  /* 0x00000002000075a7 */ /* 0x00452400080011ff */
[----:B----4-:R-:W-:Y:S05]  /*40a0*/  @!P0 NANOSLEEP.SYNCS 0x989680 ;  /* 0x009896800000895d */ /* 0x010fea0003900000 */
[----:B------:R-:W4:Y:S02]  /*40b0*/  @!P0 SYNCS.PHASECHK.TRANS64 P0, [R0+URZ], R2 ;  /* 0x00000002000085a7 */ /* 0x000f2400080010ff */
[----:B----4-:R-:W-:Y:S05]  /*40c0*/  @!P0 BRA `(.L_x_84) ;  /* 0xfffffffc00f08947 */ /* 0x010fea000383ffff */
[----:B------:R-:W-:Y:S05]  /*40d0*/  BRA `(.L_x_83) ;  /* 0x00000000000c7947 */ /* 0x000fea0003800000 */
.L_x_79:
[----:B------:R-:W-:-:S04]  /*40e0*/  UIADD3 UR5, UPT, UPT, UR7, 0x150, URZ ;  /* 0x0000015007057890 */ /* 0x000fc8000fffe0ff */
[----:B------:R-:W-:-:S09]  /*40f0*/  UPRMT UR5, UR4, 0x654, UR5 ;  /* 0x0000065404057896 */ /* 0x000fd20008000005 */
[----:B------:R-:W-:Y:S03]  /*4100*/  SYNCS.ARRIVE.TRANS64.RED.A1T0 RZ, [UR5], RZ ;  /* 0x000000ffffff79a7 */ /* 0x000fe60008100405 */
.L_x_83:
[----:B-12---:R-:W-:Y:S01]  /*4110*/  SHF.L.U32 R2, RZ, 0x1f, RZ ;  /* 0x0000001fff027819 */ /* 0x006fe200000006ff */
[----:B------:R-:W-:Y:S01]  /*4120*/  UIADD3 UR5, UPT, UPT, UR7, 0x150, URZ ;  /* 0x0000015007057890 */ /* 0x000fe2000fffe0ff */
[----:B------:R-:W-:Y:S02]  /*4130*/  PLOP3.LUT P0, PT, PT, PT, UP0, 0x80, 0x8 ;  /* 0x000000000008781c */ /* 0x000fe40003f0f008 */
[----:B------:R-:W1:Y:S02]  /*4140*/  SYNCS.PHASECHK.TRANS64.TRYWAIT P1, [UR7+0x150], R2 ;  /* 0x00015002ff0075a7 */ /* 0x000e640008021107 */
[----:B-1----:R-:W-:Y:S09]  /*4150*/  @!P1 BRA `(.L_x_85) ;  /* 0x0000006000ec9947 */ /* 0x002ff20003800000 */
.L_x_191:
[----:B------:R-:W-:Y:S01]  /*4160*/  @!UP0 UPRMT UR5, UR4, 0x654, UR5 ;  /* 0x0000065404058896 */ /* 0x000fe20008000005 */
[----:B------:R-:W-:Y:S02]  /*4170*/  UMOV UR8, 0xffff ;  /* 0x0000ffff00087882 */ /* 0x000fe40000000000 */
[----:B------:R-:W-:-:S06]  /*4180*/  UMOV UR4, 0x1 ;  /* 0x0000000100047882 */ /* 0x000fcc0000000000 */
[----:B------:R-:W-:Y:S01]  /*4190*/  @!P0 SYNCS.ARRIVE.TRANS64.RED.A1T0 RZ, [UR5], RZ ;  /* 0x000000ffffff89a7 */ /* 0x000fe20008100405 */
[----:B------:R-:W-:Y:S01]  /*41a0*/  NOP ;  /* 0x0000000000007918 */ /* 0x000fe20000000000 */
[----:B-1----:R-:W1:Y:S01]  /*41b0*/  LDS R0, [UR6+0x14] ;  /* 0x00001406ff007984 */ /* 0x002e620008000800 */
[----:B------:R-:W-:-:S04]  /*41c0*/  ULOP3.LUT UR5, UR21, 0xffff, URZ, 0xc0, !UPT ;  /* 0x0000ffff15057892 */ /* 0x000fc8000f8ec0ff */
[----:B------:R-:W-:-:S04]  /*41d0*/  USHF.R.U32.HI UR5, URZ, 0x5, UR5 ;  /* 0x00000005ff057899 */ /* 0x000fc80008011605 */
[----:B------:R-:W-:Y:S02]  /*41e0*/  USHF.L.U32 UR8, UR8, UR5, URZ ;  /* 0x0000000508087299 */ /* 0x000fe400080006ff */
[----:B------:R-:W-:-:S04]  /*41f0*/  USHF.L.U32 UR4, UR4, UR5, URZ ;  /* 0x0000000504047299 */ /* 0x000fc800080006ff */
[----:B-1----:R-:W-:-:S04]  /*4200*/  LOP3.LUT R0, R0, UR8, RZ, 0xc0, !PT ;  /* 0x0000000800007c12 */ /* 0x002fc8000f8ec0ff */
[----:B------:R-:W-:-:S13]  /*4210*/  ISETP.NE.AND P0, PT, R0, UR8, PT ;  /* 0x0000000800007c0c */ /* 0x000fda000bf05270 */
[----:B------:R-:W-:Y:S05]  /*4220*/  @P0 BRA `(.L_x_86) ;  /* 0x0000000000580947 */ /* 0x000fea0003800000 */
[----:B------:R-:W1:Y:S02]  /*4230*/  LDS R0, [UR6+0x18] ;  /* 0x00001806ff007984 */ /* 0x000e640008000800 */
[----:B-1----:R-:W-:-:S04]  /*4240*/  LOP3.LUT R0, R0, UR4, RZ, 0xc0, !PT ;  /* 0x0000000400007c12 */ /* 0x002fc8000f8ec0ff */
[----:B------:R-:W-:-:S13]  /*4250*/  ISETP.NE.AND P0, PT, R0, UR4, PT ;  /* 0x0000000400007c0c */ /* 0x000fda000bf05270 */
[----:B------:R-:W-:Y:S05]  /*4260*/  @P0 BRA `(.L_x_87) ;  /* 0x00000000003c0947 */ /* 0x000fea0003800000 */
[----:B------:R-:W1:Y:S01]  /*4270*/  S2R R2, SR_LANEID ;  /* 0x0000000000027919 */ /* 0x000e620000000000 */
[----:B------:R-:W-:Y:S01]  /*4280*/  ULOP3.LUT UR8, URZ, UR8, URZ, 0x33, !UPT ;  /* 0x00000008ff087292 */ /* 0x000fe2000f8e33ff */
[----:B------:R-:W-:Y:S02]  /*4290*/  VOTEU.ANY UR7, UPT, PT ;  /* 0x0000000000077886 */ /* 0x000fe400038e0100 */
[----:B------:R-:W-:-:S03]  /*42a0*/  UFLO.U32 UR7, UR7 ;  /* 0x00000007000772bd */ /* 0x000fc600080e0000 */
[----:B------:R-:W-:-:S04]  /*42b0*/  IMAD.U32 R0, RZ, RZ, UR8 ;  /* 0x00000008ff007e24 */ /* 0x000fc8000f8e00ff */
[----:B------:R2:W3:Y:S02]  /*42c0*/  REDUX UR5, R0 ;  /* 0x00000000000573c4 */ /* 0x0004e40000000000 */
[----:B------:R1:W-:Y:S02]  /*42d0*/  UTCATOMSWS.AND URZ, UR8 ;  /* 0x0000000800ff79e3 */ /* 0x0003e40008000000 */
[----:B-1----:R-:W-:Y:S02]  /*42e0*/  ISETP.EQ.U32.AND P0, PT, R2, UR7, PT ;  /* 0x0000000702007c0c */ /* 0x002fe4000bf02070 */
[----:B--2---:R-:W-:Y:S02]  /*42f0*/  LOP3.LUT R0, RZ, UR4, RZ, 0x33, !PT ;  /* 0x00000004ff007c12 */ /* 0x004fe4000f8e33ff */
[----:B---3--:R-:W-:Y:S02]  /*4300*/  MOV R2, UR5 ;  /* 0x0000000500027c02 */ /* 0x008fe40008000f00 */
[----:B------:R-:W1:Y:S07]  /*4310*/  REDUX UR4, R0 ;  /* 0x00000000000473c4 */ /* 0x000e6e0000000000 */
[----:B------:R2:W-:Y:S01]  /*4320*/  @P0 ATOMS.AND RZ, [UR6+0x14], R2 ;  /* 0x00001402ffff098c */ /* 0x0005e2000a800006 */
[----:B-1----:R-:W-:-:S05]  /*4330*/  IMAD.U32 R0, RZ, RZ, UR4 ;  /* 0x00000004ff007e24 */ /* 0x002fca000f8e00ff */
[----:B------:R2:W-:Y:S01]  /*4340*/  @P0 ATOMS.AND RZ, [UR6+0x18], R0 ;  /* 0x00001800ffff098c */ /* 0x0005e2000a800006 */
[----:B------:R-:W-:Y:S05]  /*4350*/  BRA `(.L_x_88) ;  /* 0x0000000000147947 */ /* 0x000fea0003800000 */
.L_x_87:
[----:B------:R-:W-:Y:S02]  /*4360*/  MOV R2, 0x4380 ;  /* 0x0000438000027802 */ /* 0x000fe40000000f00 */
[----:B---345:R-:W-:Y:S05]  /*4370*/  CALL.REL.NOINC `($__internal_0_$__cuda_sm10x_tcgen05_guardrail_trap_col_being_dealloced_not_returned_by_alloc) ;  /* 0x0000006400cc7944 */ /* 0x038fea0003c00000 */
[----:B------:R-:W-:Y:S05]  /*4380*/  BRA `(.L_x_88) ;  /* 0x0000000000087947 */ /* 0x000fea0003800000 */
.L_x_86:
[----:B------:R-:W-:Y:S02]  /*4390*/  MOV R2, 0x43b0 ;  /* 0x000043b000027802 */ /* 0x000fe40000000f00 */
[----:B---345:R-:W-:Y:S05]  /*43a0*/  CALL.REL.NOINC `($__internal_2_$__cuda_sm10x_tcgen05_guardrail_trap_unallocated_columns_being_dealloced) ;  /* 0x0000006400d87944 */ /* 0x038fea0003c00000 */
.L_x_88:
[----:B------:R-:W-:Y:S01]  /*43b0*/  NOP ;  /* 0x0000000000007918 */ /* 0x000fe20000000000 */
[----:B----4-:R-:W-:Y:S05]  /*43c0*/  EXIT ;  /* 0x000000000000794d */ /* 0x010fea0003800000 */
.L_x_59:
[----:B------:R-:W-:-:S09]  /*43d0*/  UISETP.NE.OR UP5, UPT, UR10, 0x3, !UP5 ;  /* 0x000000030a00788c */ /* 0x000fd2000efa5670 */
[----:B------:R-:W-:Y:S05]  /*43e0*/  BRA.U UP5, `(.L_x_89) ;  /* 0x00000011057c7547 */ /* 0x000fea000b800000 */
[----:B------:R-:W1:Y:S01]  /*43f0*/  LDCU.64 UR6, c[0x0][0x888] ;  /* 0x00011100ff0677ac */ /* 0x000e620008000a00 */
[----:B------:R-:W2:Y:S01]  /*4400*/  LDC R0, c[0x0][0xb30] ;  /* 0x0002cc00ff007b82 */ /* 0x000ea20000000800 */
[----:B------:R-:W-:Y:S02]  /*4410*/  HFMA2 R27, -RZ, RZ, 0, 0 ;  /* 0x00000000ff1b7431 */ /* 0x000fe400000001ff */
[----:B------:R-:W-:Y:S01]  /*4420*/  IMAD.MOV.U32 R29, RZ, RZ, 0x1 ;  /* 0x00000001ff1d7424 */ /* 0x000fe200078e00ff */
[----:B------:R-:W3:Y:S01]  /*4430*/  LDCU.64 UR4, c[0x0][0x890] ;  /* 0x00011200ff0477ac */ /* 0x000ee20008000a00 */
[----:B------:R-:W-:Y:S01]  /*4440*/  IMAD.MOV.U32 R28, RZ, RZ, RZ ;  /* 0x000000ffff1c7224 */ /* 0x000fe200078e00ff */
[----:B------:R-:W-:Y:S01]  /*4450*/  MOV R25, 0x2000 ;  /* 0x0000200000197802 */ /* 0x000fe20000000f00 */
[----:B------:R-:W-:Y:S01]  /*4460*/  UPLOP3.LUT UP1, UPT, UPT, UPT, UPT, 0x40, 0x4 ;  /* 0x000000000004789c */ /* 0x000fe20003f2e870 */
[----:B------:R-:W4:Y:S08]  /*4470*/  LDC R24, c[0x0][0x370] ;  /* 0x0000dc00ff187b82 */ /* 0x000f300000000800 */
[----:B------:R-:W4:Y:S01]  /*4480*/  LDC R5, c[0x0][0xb0c] ;  /* 0x0002c300ff057b82 */ /* 0x000f220000000800 */
[----:B-1----:R-:W-:-:S03]  /*4490*/  UISETP.NE.U32.AND UP3, UPT, UR6, URZ, UPT ;  /* 0x000000ff0600728c */ /* 0x002fc6000bf65070 */
[----:B------:R-:W-:Y:S01]  /*44a0*/  UMOV UR6, 0x400 ;  /* 0x0000040000067882 */ /* 0x000fe20000000000 */
[----:B------:R-:W-:Y:S02]  /*44b0*/  UISETP.NE.AND.EX UP3, UPT, UR7, URZ, UPT, UP3 ;  /* 0x000000ff0700728c */ /* 0x000fe4000bf65330 */
[----:B------:R-:W-:Y:S01]  /*44c0*/  ULEA UR6, UR46, UR6, 0x18 ;  /* 0x000000062e067291 */ /* 0x000fe2000f8ec0ff */
[----:B------:R-:W1:Y:S01]  /*44d0*/  LDC R18, c[0x0][0xb20] ;  /* 0x0002c800ff127b82 */ /* 0x000e620000000800 */
[----:B---3--:R-:W-:Y:S01]  /*44e0*/  UISETP.NE.U32.AND UP4, UPT, UR4, URZ, UPT ;  /* 0x000000ff0400728c */ /* 0x008fe2000bf85070 */
[----:B--2---:R-:W-:Y:S01]  /*44f0*/  ISETP.NE.AND P1, PT, R0, 0x1, PT ;  /* 0x000000010000780c */ /* 0x004fe20003f25270 */
[----:B------:R-:W-:Y:S02]  /*4500*/  UIADD3 UR7, UPT, UPT, UR6, 0x98, URZ ;  /* 0x0000009806077890 */ /* 0x000fe4000fffe0ff */
[----:B------:R-:W-:Y:S02]  /*4510*/  UIADD3 UR41, UPT, UPT, UR6, 0x80, URZ ;  /* 0x0000008006297890 */ /* 0x000fe4000fffe0ff */
[----:B------:R-:W-:Y:S01]  /*4520*/  UIADD3 UR33, UPT, UPT, UR6, 0x88, URZ ;  /* 0x0000008806217890 */ /* 0x000fe2000fffe0ff */
[----:B------:R-:W2:Y:S01]  /*4530*/  LDC.64 R30, c[0x0][0x348] ;  /* 0x0000d200ff1e7b82 */ /* 0x000ea20000000a00 */
[----:B------:R-:W-:-:S02]  /*4540*/  UIADD3 UR25, UPT, UPT, UR6, 0x90, URZ ;  /* 0x0000009006197890 */ /* 0x000fc4000fffe0ff */
[----:B------:R-:W-:Y:S02]  /*4550*/  UPRMT UR7, UR46, 0x654, UR7 ;  /* 0x000006542e077896 */ /* 0x000fe40008000007 */
[----:B------:R-:W-:-:S03]  /*4560*/  UISETP.NE.AND.EX UP4, UPT, UR5, URZ, UPT, UP4 ;  /* 0x000000ff0500728c */ /* 0x000fc6000bf85340 */
[----:B------:R-:W3:Y:S08]  /*4570*/  LDC.64 R16, c[0x0][0xb10] ;  /* 0x0002c400ff107b82 */ /* 0x000ef00000000a00 */
[----:B------:R-:W1:Y:S08]  /*4580*/  LDC.64 R8, c[0x0][0xb18] ;  /* 0x0002c600ff087b82 */ /* 0x000e700000000a00 */
[----:B------:R-:W1:Y:S08]  /*4590*/  LDC.64 R6, c[0x0][0xb28] ;  /* 0x0002ca00ff067b82 */ /* 0x000e700000000a00 */
[----:B----4-:R-:W1:Y:S02]  /*45a0*/  LDC R19, c[0x0][0x374] ;  /* 0x0000dd00ff137b82 */ /* 0x010e640000000800 */
.L_x_100:
[C---:B------:R-:W-:Y:S02]  /*45b0*/  LEA R0, R28.reuse, UR6, 0x3 ;  /* 0x000000061c007c11 */ /* 0x040fe4000f8e18ff */
[----:B------:R-:W-:Y:S02]  /*45c0*/  SHF.L.U32 R2, R27, 0x1f, RZ ;  /* 0x0000001f1b027819 */ /* 0x000fe400000006ff */
[----:B------:R-:W-:Y:S02]  /*45d0*/  LEA R20, R28, UR6, 0x4 ;  /* 0x000000061c147c11 */ /* 0x000fe4000f8e20ff */
[----:B----4-:R-:W4:Y:S02]  /*45e0*/  SYNCS.PHASECHK.TRANS64.TRYWAIT P0, [R0+URZ+0xd0], R2 ;  /* 0x0000d002000075a7 */ /* 0x010f2400080011ff */
[----:B----4-:R-:W-:Y:S05]  /*45f0*/  @!P0 BRA `(.L_x_90) ;  /* 0x0000005c00dc8947 */ /* 0x010fea0003800000 */
.L_x_192:
[----:B------:R-:W-:Y:S01]  /*4600*/  ISETP.GE.AND P0, PT, R40, 0x1, PT ;  /* 0x000000012800780c */ /* 0x000fe20003f06270 */
[----:B------:R-:W1:Y:S01]  /*4610*/  LDS.128 R20, [R20+0x160] ;  /* 0x0001600014147984 */ /* 0x000e620000000c00 */
[----:B----4-:R-:W-:Y:S01]  /*4620*/  VIADD R0, R0, 0xe0 ;  /* 0x000000e000007836 */ /* 0x010fe20000000000 */
[----:B------:R-:W-:Y:S01]  /*4630*/  @!PT LDS RZ, [RZ] ;  /* 0x00000000fffff984 */ /* 0x000fe20000000800 */
[----:B------:R-:W-:Y:S01]  /*4640*/  @!PT LDS RZ, [RZ] ;  /* 0x00000000fffff984 */ /* 0x000fe20000000800 */
[----:B------:R-:W-:Y:S01]  /*4650*/  @!PT LDS RZ, [RZ] ;  /* 0x00000000fffff984 */ /* 0x000fe20000000800 */
[----:B------:R-:W-:Y:S01]  /*4660*/  @!PT LDS RZ, [RZ] ;  /* 0x00000000fffff984 */ /* 0x000fe20000000800 */
[----:B------:R4:W-:Y:S06]  /*4670*/  MEMBAR.ALL.CTA ;  /* 0x0000000000007992 */ /* 0x0009ec0000008000 */
[----:B----4-:R-:W4:Y:S01]  /*4680*/  FENCE.VIEW.ASYNC.S ;  /* 0x00000000000073c6 */ /* 0x010f220000000000 */
[----:B------:R-:W-:Y:S04]  /*4690*/  PRMT R0, RZ, 0x654, R0 ;  /* 0x00000654ff007816 */ /* 0x000fe80000000000 */
[----:B----4-:R4:W-:Y:S01]  /*46a0*/  SYNCS.ARRIVE.TRANS64.RED.A1T0 RZ, [R0+URZ], RZ ;  /* 0x000000ff00ff79a7 */ /* 0x0109e200081004ff */
[----:B-1----:R-:W-:Y:S11]  /*46b0*/  LOP3.LUT P3, RZ, R22, 0x1, RZ, 0xc0, !PT ;  /* 0x0000000116ff7812 */ /* 0x002ff6000786c0ff */
[----:B------:R-:W-:Y:S02]  /*46c0*/  @!UPT UIADD3 URZ, UPT, UPT, URZ, URZ, URZ ;  /* 0x000000fffffff290 */ /* 0x000fe4000fffe0ff */
[----:B------:R-:W-:Y:S02]  /*46d0*/  @P3 MOV R13, R20 ;  /* 0x00000014000d3202 */ /* 0x000fe40000000f00 */
[----:B------:R-:W-:Y:S01]  /*46e0*/  @P3 LOP3.LUT R12, R21, 0xffff, RZ, 0xc0, !PT ;  /* 0x0000ffff150c3812 */ /* 0x000fe200078ec0ff */
[----:B----4-:R-:W-:Y:S06]  /*46f0*/  @!P0 BRA `(.L_x_91) ;  /* 0x0000000000a48947 */ /* 0x010fec0003800000 */
[-C--:B------:R-:W-:Y:S01]  /*4700*/  IMAD.HI.U32 R0, R19, R9.reuse, RZ ;  /* 0x0000000913007227 */ /* 0x080fe200078e00ff */
[----:B------:R-:W-:Y:S02]  /*4710*/  ISETP.NE.AND P0, PT, R8, 0x1, PT ;  /* 0x000000010800780c */ /* 0x000fe40003f05270 */
[----:B------:R-:W-:Y:S01]  /*4720*/  ISETP.NE.AND P2, PT, R40, 0x1, PT ;  /* 0x000000012800780c */ /* 0x000fe20003f45270 */
[----:B---3--:R-:W-:Y:S01]  /*4730*/  IMAD.HI.U32 R11, R24, R16, RZ ;  /* 0x00000010180b7227 */ /* 0x008fe200078e00ff */
[----:B------:R-:W-:Y:S02]  /*4740*/  SHF.R.U32.HI R0, RZ, R18, R0 ;  /* 0x00000012ff007219 */ /* 0x000fe40000011600 */
[----:B------:R-:W-:Y:S01]  /*4750*/  ISETP.NE.AND P4, PT, R5, 0x1, PT ;  /* 0x000000010500780c */ /* 0x000fe20003f85270 */
[----:B------:R-:W-:Y:S01]  /*4760*/  IMAD.HI.U32 R15, R12, R9, RZ ;  /* 0x000000090c0f7227 */ /* 0x000fe200078e00ff */
[----:B------:R-:W-:Y:S02]  /*4770*/  SHF.R.U32.HI R11, RZ, R17, R11 ;  /* 0x00000011ff0b7219 */ /* 0x000fe4000001160b */
[----:B------:R-:W-:Y:S01]  /*4780*/  SEL R0, R19, R0, !P0 ;  /* 0x0000000013007207 */ /* 0x000fe20004000000 */
[----:B------:R-:W-:Y:S01]  /*4790*/  IMAD.HI.U32 R14, R13, R16, RZ ;  /* 0x000000100d0e7227 */ /* 0x000fe200078e00ff */
[----:B------:R-:W-:Y:S03]  /*47a0*/  SEL R11, R24, R11, !P4 ;  /* 0x0000000b180b7207 */ /* 0x000fe60006000000 */
[-C--:B------:R-:W-:Y:S01]  /*47b0*/  IMAD.HI.U32 R10, R0, R6.reuse, RZ ;  /* 0x00000006000a7227 */ /* 0x080fe200078e00ff */
[----:B------:R-:W-:Y:S03]  /*47c0*/  SHF.R.U32.HI R14, RZ, R17, R14 ;  /* 0x00000011ff0e7219 */ /* 0x000fe6000001160e */
[----:B------:R-:W-:Y:S01]  /*47d0*/  IMAD.HI.U32 R2, R11, R6, RZ ;  /* 0x000000060b027227 */ /* 0x000fe200078e00ff */
[-C--:B------:R-:W-:Y:S02]  /*47e0*/  @P2 SHF.R.U32.HI R0, RZ, R7.reuse, R10 ;  /* 0x00000007ff002219 */ /* 0x080fe4000001160a */
[----:B------:R-:W-:Y:S02]  /*47f0*/  SHF.R.U32.HI R10, RZ, R18, R15 ;  /* 0x00000012ff0a7219 */ /* 0x000fe4000001160f */
[----:B------:R-:W-:Y:S01]  /*4800*/  @P2 SHF.R.U32.HI R11, RZ, R7, R2 ;  /* 0x00000007ff0b2219 */ /* 0x000fe20000011602 */
[----:B------:R-:W-:Y:S01]  /*4810*/  IMAD R0, R40, R0, RZ ;  /* 0x0000000028007224 */ /* 0x000fe200078e02ff */
[----:B------:R-:W-:Y:S02]  /*4820*/  SEL R10, R12, R10, !P0 ;  /* 0x0000000a0c0a7207 */ /* 0x000fe40004000000 */
[----:B------:R-:W-:Y:S01]  /*4830*/  SEL R2, R13, R14, !P4 ;  /* 0x0000000e0d027207 */ /* 0x000fe20006000000 */
[----:B------:R-:W-:Y:S01]  /*4840*/  IMAD R14, R40, R11, RZ ;  /* 0x0000000b280e7224 */ /* 0x000fe200078e02ff */
[C---:B------:R-:W-:Y:S01]  /*4850*/  ISETP.GE.AND P0, PT, R10.reuse, R0, PT ;  /* 0x000000000a00720c */ /* 0x040fe20003f06270 */
[----:B------:R-:W-:Y:S03]  /*4860*/  IMAD.HI.U32 R0, R10, R6, RZ ;  /* 0x000000060a007227 */ /* 0x000fe600078e00ff */
[----:B------:R-:W-:Y:S02]  /*4870*/  ISETP.GE.OR P0, PT, R2, R14, P0 ;  /* 0x0000000e0200720c */ /* 0x000fe40000706670 */
[-C--:B------:R-:W-:Y:S04]  /*4880*/  SHF.R.U32.HI R0, RZ, R7.reuse, R0 ;  /* 0x00000007ff007219 */ /* 0x080fe80000011600 */
[----:B------:R-:W-:Y:S05]  /*4890*/  SEL R15, R10, R0, !P2 ;  /* 0x000000000a0f7207 */ /* 0x000fea0005000000 */
[----:B------:R-:W-:Y:S02]  /*48a0*/  IMAD.MOV R14, RZ, RZ, -R15 ;  /* 0x000000ffff0e7224 */ /* 0x000fe400078e0a0f */
[----:B------:R-:W-:Y:S04]  /*48b0*/  @!P0 IMAD.HI.U32 R0, R2, R6, RZ ;  /* 0x0000000602008227 */ /* 0x000fe800078e00ff */
[----:B------:R-:W-:Y:S01]  /*48c0*/  IMAD R14, R40, R14, R10 ;  /* 0x0000000e280e7224 */ /* 0x000fe200078e020a */
[----:B------:R-:W-:Y:S04]  /*48d0*/  @!P0 SHF.R.U32.HI R0, RZ, R7, R0 ;  /* 0x00000007ff008219 */ /* 0x000fe80000011600 */
[----:B------:R-:W-:Y:S04]  /*48e0*/  @!P0 SEL R0, R2, R0, !P2 ;  /* 0x0000000002008207 */ /* 0x000fe80005000000 */
[----:B------:R-:W-:Y:S01]  /*48f0*/  @!P0 IADD3 R15, PT, PT, R15, -R0, RZ ;  /* 0x800000000f0f8210 */ /* 0x000fe20007ffe0ff */
[----:B------:R-:W-:Y:S01]  /*4900*/  @!P0 IMAD R0, R11, R14, R0 ;  /* 0x0000000e0b008224 */ /* 0x000fe200078e0200 */
[----:B------:R-:W-:Y:S01]  /*4910*/  IADD3 R11, PT, PT, -R10, RZ, RZ ;  /* 0x000000ff0a0b7210 */ /* 0x000fe20007ffe1ff */
[--C-:B------:R-:W-:Y:S02]  /*4920*/  IMAD.MOV R14, RZ, RZ, -R2.reuse ;  /* 0x000000ffff0e7224 */ /* 0x100fe400078e0a02 */
[----:B------:R-:W-:Y:S02]  /*4930*/  @!P0 IMAD R10, R15, R40, R2 ;  /* 0x000000280f0a8224 */ /* 0x000fe400078e0202 */
[----:B------:R-:W-:Y:S02]  /*4940*/  @!P0 IMAD.MOV.U32 R2, RZ, RZ, R0 ;  /* 0x000000ffff028224 */ /* 0x000fe400078e0000 */
[----:B------:R-:W-:Y:S02]  /*4950*/  IMAD R13, R5, R14, R13 ;  /* 0x0000000e050d7224 */ /* 0x000fe400078e020d */
[----:B------:R-:W-:Y:S02]  /*4960*/  IMAD R12, R8, R11, R12 ;  /* 0x0000000b080c7224 */ /* 0x000fe400078e020c */
[----:B------:R-:W-:Y:S02]  /*4970*/  IMAD R13, R2, R5, R13 ;  /* 0x00000005020d7224 */ /* 0x000fe400078e020d */
[----:B------:R-:W-:Y:S02]  /*4980*/  IMAD R12, R10, R8, R12 ;  /* 0x000000080a0c7224 */ /* 0x000fe400078e020c */
.L_x_91:
[----:B------:R-:W-:Y:S05]  /*4990*/  BRA.U UP1, `(.L_x_92) ;  /* 0x0000000101107547 */ /* 0x000fea000b800000 */
[----:B------:R-:W-:Y:S04]  /*49a0*/  MOV R2, UR13 ;  /* 0x0000000d00027c02 */ /* 0x000fe80008000f00 */
[----:B------:R-:W-:Y:S04]  /*49b0*/  SHF.L.U32 R2, R2, 0x1f, RZ ;  /* 0x0000001f02027819 */ /* 0x000fe800000006ff */
[----:B------:R-:W1:Y:S02]  /*49c0*/  SYNCS.PHASECHK.TRANS64.TRYWAIT P0, [UR6+0xc8], R2 ;  /* 0x0000c802ff0075a7 */ /* 0x000e640008001106 */
[----:B-1----:R-:W-:Y:S05]  /*49d0*/  @!P0 BRA `(.L_x_93) ;  /* 0x0000005800f88947 */ /* 0x002fea0003800000 */
.L_x_92:
[----:B------:R-:W-:Y:S02]  /*49e0*/  R2UR UR42, R4 ;  /* 0x00000000042a72ca */ /* 0x000fe400000e0000 */
[----:B------:R-:W-:Y:S02]  /*49f0*/  R2UR UR43, R3 ;  /* 0x00000000032b72ca */ /* 0x000fe400000e0000 */
[----:B------:R-:W-:Y:S02]  /*4a00*/  ISETP.NE.U32.AND P2, PT, RZ, UR4, PT ;  /* 0x00000004ff007c0c */ /* 0x000fe4000bf45070 */
[----:B------:R-:W-:Y:S02]  /*4a10*/  SHF.L.U32 R32, R29, 0x1f, RZ ;  /* 0x0000001f1d207819 */ /* 0x000fe400000006ff */
[----:B------:R-:W-:Y:S05]  /*4a20*/  ISETP.NE.AND.EX P2, PT, RZ, UR5, PT, P2 ;  /* 0x00000005ff007c0c */ /* 0x000fea000bf45320 */
[----:B------:R-:W-:Y:S02]  /*4a30*/  USHF.L.U32 UR42, UR42, 0x8, URZ ;  /* 0x000000082a2a7899 */ /* 0x000fe400080006ff */
[----:B------:R-:W-:Y:S01]  /*4a40*/  USHF.L.U32 UR43, UR43, 0x6, URZ ;  /* 0x000000062b2b7899 */ /* 0x000fe200080006ff */
[----:B------:R-:W-:Y:S11]  /*4a50*/  BRA.U !UP4, `(.L_x_94) ;  /* 0x000000010c347547 */ /* 0x000ff6000b800000 */
[----:B------:R-:W-:Y:S01]  /*4a60*/  UPLOP3.LUT UP0, UPT, UPT, UPT, UP3, 0x80, 0x8 ;  /* 0x000000000008789c */ /* 0x000fe20003f0f030 */
[----:B-1----:R-:W-:Y:S02]  /*4a70*/  HFMA2 R0, -RZ, RZ, 0, 5.9604644775390625e-08 ;  /* 0x00000001ff007431 */ /* 0x002fe400000001ff */
[----:B------:R-:W-:Y:S03]  /*4a80*/  IMAD.MOV.U32 R98, RZ, RZ, 0x1 ;  /* 0x00000001ff627424 */ /* 0x000fe600078e00ff */
[----:B------:R-:W-:Y:S05]  /*4a90*/  PLOP3.LUT P0, PT, PT, PT, UP0, 0x80, 0x8 ;  /* 0x000000000008781c */ /* 0x000fea0003f0f008 */
[----:B------:R-:W1:Y:S01]  /*4aa0*/  @UP0 LDCU.64 UR10, c[0x0][0x888] ;  /* 0x00011100ff0a07ac */ /* 0x000e620008000a00 */
[----:B------:R-:W-:Y:S07]  /*4ab0*/  @UP0 UIMAD UR8, UR52, UR4, URZ ;  /* 0x00000004340802a4 */ /* 0x000fee000f8e02ff */
[----:B------:R-:W-:Y:S01]  /*4ac0*/  @!P0 PRMT R98, R0, 0x7610, R98 ;  /* 0x0000761000628816 */ /* 0x000fe20000000062 */
[----:B-1----:R-:W-:Y:S03]  /*4ad0*/  @UP0 UIMAD.WIDE UR10, UR8, 0x4, UR10 ;  /* 0x00000004080a08a5 */ /* 0x002fe6000f8e020a */
[----:B------:R-:W1:Y:S03]  /*4ae0*/  @!UP0 LDCU UR8, c[0x0][0x880] ;  /* 0x00011000ff0887ac */ /* 0x000e660008000800 */
[----:B------:R-:W-:Y:S01]  /*4af0*/  IMAD.U32 R2, RZ, RZ, UR10 ;  /* 0x0000000aff027e24 */ /* 0x000fe2000f8e00ff */
[----:B------:R-:W-:Y:S05]  /*4b00*/  MOV R3, UR11 ;  /* 0x0000000b00037c02 */ /* 0x000fea0008000f00 */
[----:B-----5:R4:W5:Y:S02]  /*4b10*/  @P0 LDG.E R49, desc[UR50][R2.64] ;  /* 0x0000003202310981 */ /* 0x020964000c1e1900 */
[----:B-1--4-:R-:W-:Y:S07]  /*4b20*/  @!P0 IMAD.U32 R49, RZ, RZ, UR8 ;  /* 0x00000008ff318e24 */ /* 0x012fee000f8e00ff */
.L_x_94:
[----:B-----5:R-:W-:Y:S01]  /*4b30*/  @!P2 FSETP.EQ.AND P0, PT, R49, RZ, PT ;  /* 0x000000ff3100a20b */ /* 0x020fe20003f02000 */
[----:B------:R-:W-:Y:S01]  /*4b40*/  @!UPT UIADD3 URZ, UPT, UPT, URZ, URZ, URZ ;  /* 0x000000fffffff290 */ /* 0x000fe2000fffe0ff */
[----:B------:R-:W-:Y:S11]  /*4b50*/  @!P2 BRA `(.L_x_95) ;  /* 0x000000000014a947 */ /* 0x000ff60003800000 */
[----:B------:R-:W-:Y:S02]  /*4b60*/  LOP3.LUT P2, RZ, R98, 0xff, RZ, 0xc0, !PT ;  /* 0x000000ff62ff7812 */ /* 0x000fe4000784c0ff */
[----:B------:R-:W-:Y:S04]  /*4b70*/  PLOP3.LUT P0, PT, PT, PT, UP0, 0x80, 0x8 ;  /* 0x000000000008781c */ /* 0x000fe80003f0f008 */
[----:B------:R-:W-:Y:S07]  /*4b80*/  PLOP3.LUT P0, PT, P0, PT, PT, 0x8, 0x80 ;  /* 0x000000000080781c */ /* 0x000fee000070e170 */
[----:B------:R-:W-:Y:S11]  /*4b90*/  @P2 FSETP.EQ.AND P0, PT, R49, RZ, PT ;  /* 0x000000ff3100220b */ /* 0x000ff60003f02000 */
[----:B------:R-:W-:Y:S02]  /*4ba0*/  @!UPT UIADD3 URZ, UPT, UPT, URZ, URZ, URZ ;  /* 0x000000fffffff290 */ /* 0x000fe4000fffe0ff */
.L_x_95:
[----:B------:R-:W4:Y:S01]  /*4bb0*/  SYNCS.PHASECHK.TRANS64.TRYWAIT P2, [UR6+0xa0], R32 ;  /* 0x0000a020ff0075a7 */ /* 0x000f220008041106 */
[----:B------:R-:W-:Y:S04]  /*4bc0*/  ELECT P4, URZ, PT ;  /* 0x0000000000ff782f */ /* 0x000fe80003880000 */
[----:B------:R-:W-:Y:S11]  /*4bd0*/  PLOP3.LUT P4, PT, P0, P4, PT, 0xf2, 0x2f ;  /* 0x00000000002f781c */ /* 0x000ff60000789e72 */
[----:B------:R-:W-:Y:S02]  /*4be0*/  @!UPT UIADD3 URZ, UPT, UPT, URZ, URZ, URZ ;  /* 0x000000fffffff290 */ /* 0x000fe4000fffe0ff */
[----:B--2---:R-:W-:Y:S05]  /*4bf0*/  @!P4 IADD3 R3, P0, PT, R30, 0x580, RZ ;  /* 0x000005801e03c810 */ /* 0x004fea0007f1e0ff */
[----:B-1----:R-:W-:Y:S01]  /*4c00*/  @!P4 IMAD.X R2, RZ, RZ, R31, P0 ;  /* 0x000000ffff02c224 */ /* 0x002fe200000e061f */
[----:B----4-:R-:W-:Y:S07]  /*4c10*/  @!P2 BRA `(.L_x_96) ;  /* 0x000000580080a947 */ /* 0x010fee0003800000 */
.L_x_195:
[----:B------:R-:W-:Y:S01]  /*4c20*/  @!P4 R2UR UR9, R3 ;  /* 0x000000000309c2ca */ /* 0x000fe200000e0000 */
[----:B------:R-:W-:Y:S01]  /*4c30*/  VOTEU.ALL UP1, P4 ;  /* 0x0000000000ff7886 */ /* 0x000fe20002020000 */
[----:B------:R-:W-:Y:S01]  /*4c40*/  @!P4 R2UR UR8, R2 ;  /* 0x000000000208c2ca */ /* 0x000fe200000e0000 */
[----:B------:R-:W-:Y:S01]  /*4c50*/  VOTEU.ALL UP2, P4 ;  /* 0x0000000000ff7886 */ /* 0x000fe20002040000 */
[----:B------:R-:W-:Y:S01]  /*4c60*/  UMOV UR16, 0x0 ;  /* 0x0000000000107882 */ /* 0x000fe20000000000 */
[----:B------:R-:W-:Y:S01]  /*4c70*/  UMOV UR17, 0x10000000 ;  /* 0x1000000000117882 */ /* 0x000fe20000000000 */
[----:B------:R-:W-:Y:S01]  /*4c80*/  @!UP1 UIADD3 UR40, UPT, UPT, UR6, 0x200, URZ ;  /* 0x0000020006289890 */ /* 0x000fe2000fffe0ff */
[----:B-1----:R-:W-:Y:S01]  /*4c90*/  @!P4 IMAD.MOV.U32 R0, RZ, RZ, 0x2000 ;  /* 0x00002000ff00c424 */ /* 0x002fe200078e00ff */
[----:B------:R-:W-:Y:S01]  /*4ca0*/  UMOV UR44, UR52 ;  /* 0x00000034002c7c82 */ /* 0x000fe20008000000 */
[----:B------:R-:W-:Y:S01]  /*4cb0*/  @!UP1 UIADD3 UR10, UPT, UPT, UR42, 0x80, URZ ;  /* 0x000000802a0a9890 */ /* 0x000fe2000fffe0ff */
[----:B------:R-:W-:Y:S01]  /*4cc0*/  UMOV UR11, UR43 ;  /* 0x0000002b000b7c82 */ /* 0x000fe20008000000 */
[----:B------:R-:W-:Y:S02]  /*4cd0*/  UMOV UR12, UR52 ;  /* 0x00000034000c7c82 */ /* 0x000fe40008000000 */
[----:B------:R-:W-:Y:S01]  /*4ce0*/  IMAD.U32 R2, RZ, RZ, UR9 ;  /* 0x00000009ff027e24 */ /* 0x000fe2000f8e00ff */
[----:B------:R-:W-:Y:S01]  /*4cf0*/  UMOV UR9, UR41 ;  /* 0x0000002900097c82 */ /* 0x000fe20008000000 */
[----:B------:R-:W-:Y:S01]  /*4d00*/  IMAD.U32 R3, RZ, RZ, UR8 ;  /* 0x00000008ff037e24 */ /* 0x000fe2000f8e00ff */
[----:B------:R-:W-:Y:S02]  /*4d10*/  @!UP1 UIADD3 UR8, UPT, UPT, UR6, 0x1200, URZ ;  /* 0x0000120006089890 */ /* 0x000fe4000fffe0ff */
[----:B------:R-:W-:Y:S01]  /*4d20*/  @!P4 R2UR UR18, R2 ;  /* 0x000000000212c2ca */ /* 0x000fe200000e0000 */
[----:B------:R-:W-:Y:S01]  /*4d30*/  VOTEU.ALL UP1, P4 ;  /* 0x0000000000ff7886 */ /* 0x000fe20002020000 */
[----:B------:R-:W-:Y:S01]  /*4d40*/  @!P4 R2UR UR19, R3 ;  /* 0x000000000313c2ca */ /* 0x000fe200000e0000 */
[----:B------:R-:W-:Y:S01]  /*4d50*/  UPRMT UR14, UR46, 0x654, UR41 ;  /* 0x000006542e0e7896 */ /* 0x000fe20008000029 */
[----:B------:R-:W-:Y:S05]  /*4d60*/  @!P4 IADD3 R3, P0, PT, R30, 0x580, RZ ;  /* 0x000005801e03c810 */ /* 0x000fea0007f1e0ff */
[----:B------:R-:W-:Y:S06]  /*4d70*/  @!P4 IMAD.X R2, RZ, RZ, R31, P0 ;  /* 0x000000ffff02c224 */ /* 0x000fec00000e061f */
[----:B------:R1:W-:Y:S01]  /*4d80*/  @!UP2 UTMALDG.3D [UR40], [UR18], desc[UR16] ;  /* 0x000010281200a5b4 */ /* 0x0003e20008011000 */
[----:B------:R1:W-:Y:S01]  /*4d90*/  @!UP1 UTMALDG.3D [UR8], [UR18], desc[UR16] ;  /* 0x00001008120095b4 */ /* 0x0003e20008011000 */
[----:B------:R1:W-:Y:S01]  /*4da0*/  @!P4 SYNCS.ARRIVE.TRANS64.RED.A0TR RZ, [UR6+0x80], R0 ;  /* 0x00008000ffffc9a7 */ /* 0x0003e20008300406 */
[----:B------:R-:W-:Y:S01]  /*4db0*/  SYNCS.ARRIVE.TRANS64.RED.A1T0 RZ, [UR14], RZ ;  /* 0x000000ffffff79a7 */ /* 0x000fe2000810040e */
[----:B------:R-:W2:Y:S02]  /*4dc0*/  SYNCS.PHASECHK.TRANS64.TRYWAIT P2, [UR6+0xa8], R32 ;  /* 0x0000a820ff0075a7 */ /* 0x000ea40008041106 */
[----:B-12---:R-:W-:Y:S05]  /*4dd0*/  @!P2 BRA `(.L_x_97) ;  /* 0x000000580028a947 */ /* 0x006fea0003800000 */
.L_x_197:
        /* <DEDUP_REMOVED lines=8> */
[----:B------:R-:W-:Y:S01]  /*4e60*/  @!UP1 UIADD3 UR32, UPT, UPT, UR6, 0x2200, URZ ;  /* 0x0000220006209890 */ /* 0x000fe2000fffe0ff */
[----:B------:R-:W-:Y:S01]  /*4e70*/  UMOV UR35, UR43 ;  /* 0x0000002b00237c82 */ /* 0x000fe20008000000 */
[----:B------:R-:W-:Y:S01]  /*4e80*/  UMOV UR36, UR52 ;  /* 0x0000003400247c82 */ /* 0x000fe20008000000 */
[----:B------:R-:W-:Y:S02]  /*4e90*/  @!UP1 UIADD3 UR10, UPT, UPT, UR42, 0xa0, URZ ;  /* 0x000000a02a0a9890 */ /* 0x000fe4000fffe0ff */
[----:B------:R-:W-:Y:S01]  /*4ea0*/  IMAD.U32 R2, RZ, RZ, UR9 ;  /* 0x00000009ff027e24 */ /* 0x000fe2000f8e00ff */
[----:B------:R-:W-:Y:S01]  /*4eb0*/  UMOV UR9, UR33 ;  /* 0x0000002100097c82 */ /* 0x000fe20008000000 */
[----:B------:R-:W-:Y:S01]  /*4ec0*/  IMAD.U32 R3, RZ, RZ, UR8 ;  /* 0x00000008ff037e24 */ /* 0x000fe2000f8e00ff */
[----:B------:R-:W-:Y:S02]  /*4ed0*/  @!UP1 UIADD3 UR8, UPT, UPT, UR6, 0x3200, URZ ;  /* 0x0000320006089890 */ /* 0x000fe4000fffe0ff */
[----:B------:R-:W-:Y:S01]  /*4ee0*/  @!P4 R2UR UR18, R2 ;  /* 0x000000000212c2ca */ /* 0x000fe200000e0000 */
[----:B------:R-:W-:Y:S01]  /*4ef0*/  VOTEU.ALL UP1, P4 ;  /* 0x0000000000ff7886 */ /* 0x000fe20002020000 */
[----:B------:R-:W-:Y:S01]  /*4f00*/  @!P4 R2UR UR19, R3 ;  /* 0x000000000313c2ca */ /* 0x000fe200000e0000 */
[----:B------:R-:W-:Y:S01]  /*4f10*/  UMOV UR11, UR43 ;  /* 0x0000002b000b7c82 */ /* 0x000fe20008000000 */
[----:B------:R-:W-:Y:S01]  /*4f20*/  UMOV UR12, UR52 ;  /* 0x00000034000c7c82 */ /* 0x000fe20008000000 */
[----:B------:R-:W-:Y:S01]  /*4f30*/  UPRMT UR14, UR46, 0x654, UR33 ;  /* 0x000006542e0e7896 */ /* 0x000fe20008000021 */
[----:B------:R-:W-:Y:S05]  /*4f40*/  @!P4 IADD3 R3, P0, PT, R30, 0x580, RZ ;  /* 0x000005801e03c810 */ /* 0x000fea0007f1e0ff */
[----:B------:R-:W-:Y:S04]  /*4f50*/  @!P4 IMAD.X R2, RZ, RZ, R31, P0 ;  /* 0x000000ffff02c224 */ /* 0x000fe800000e061f */
[----:B------:R1:W-:Y:S01]  /*4f60*/  @!UP2 UTMALDG.3D [UR32], [UR18], desc[UR16] ;  /* 0x000010201200a5b4 */ /* 0x0003e20008011000 */
[----:B------:R1:W-:Y:S01]  /*4f70*/  @!UP1 UTMALDG.3D [UR8], [UR18], desc[UR16] ;  /* 0x00001008120095b4 */ /* 0x0003e20008011000 */
[----:B------:R1:W-:Y:S01]  /*4f80*/  @!P4 SYNCS.ARRIVE.TRANS64.RED.A0TR RZ, [UR6+0x88], R0 ;  /* 0x00008800ffffc9a7 */ /* 0x0003e20008300406 */
[----:B------:R-:W-:Y:S01]  /*4f90*/  SYNCS.ARRIVE.TRANS64.RED.A1T0 RZ, [UR14], RZ ;  /* 0x000000ffffff79a7 */ /* 0x000fe2000810040e */
[----:B------:R-:W2:Y:S02]  /*4fa0*/  SYNCS.PHASECHK.TRANS64.TRYWAIT P2, [UR6+0xb0], R32 ;  /* 0x0000b020ff0075a7 */ /* 0x000ea40008041106 */
[----:B-12---:R-:W-:Y:S05]  /*4fb0*/  @!P2 BRA `(.L_x_98) ;  /* 0x0000005400c8a947 */ /* 0x006fea0003800000 */
.L_x_199:
[----:B------:R-:W2:Y:S01]  /*4fc0*/  LDC.64 R14, c[0x0][0xb10] ;  /* 0x0002c400ff0e7b82 */ /* 0x000ea20000000a00 */
[----:B------:R-:W-:Y:S01]  /*4fd0*/  @!P4 R2UR UR9, R3 ;  /* 0x000000000309c2ca */ /* 0x000fe200000e0000 */
[----:B------:R-:W-:Y:S01]  /*4fe0*/  VOTEU.ALL UP1, P4 ;  /* 0x0000000000ff7886 */ /* 0x000fe20002020000 */
[----:B------:R-:W-:Y:S01]  /*4ff0*/  @!P4 R2UR UR8, R2 ;  /* 0x000000000208c2ca */ /* 0x000fe200000e0000 */
[----:B------:R-:W-:Y:S01]  /*5000*/  VOTEU.ALL UP2, P4 ;  /* 0x0000000000ff7886 */ /* 0x000fe20002040000 */
[----:B------:R-:W-:Y:S03]  /*5010*/  UMOV UR16, 0x0 ;  /* 0x0000000000107882 */ /* 0x000fe60000000000 */
[----:B------:R-:W4:Y:S01]  /*5020*/  LDC.64 R10, c[0x0][0xb18] ;  /* 0x0002c600ff0a7b82 */ /* 0x000f220000000a00 */
[----:B------:R-:W-:Y:S01]  /*5030*/  @!UP1 UIADD3 UR26, UPT, UPT, UR42, 0x40, URZ ;  /* 0x000000402a1a9890 */ /* 0x000fe2000fffe0ff */
[----:B-1----:R-:W-:Y:S01]  /*5040*/  @!P4 IMAD.MOV.U32 R0, RZ, RZ, 0x2000 ;  /* 0x00002000ff00c424 */ /* 0x002fe200078e00ff */
[----:B------:R-:W-:Y:S01]  /*5050*/  @!UP1 UIADD3 UR24, UPT, UPT, UR6, 0x4200, URZ ;  /* 0x0000420006189890 */ /* 0x000fe2000fffe0ff */
[----:B------:R-:W-:Y:S01]  /*5060*/  @P3 SHF.R.U32.HI R26, RZ, 0x10, R21 ;  /* 0x00000010ff1a3819 */ /* 0x000fe20000011615 */
[----:B------:R-:W-:Y:S01]  /*5070*/  UMOV UR17, 0x10000000 ;  /* 0x1000000000117882 */ /* 0x000fe20000000000 */
[----:B------:R-:W-:Y:S01]  /*5080*/  UMOV UR27, UR43 ;  /* 0x0000002b001b7c82 */ /* 0x000fe20008000000 */
[----:B------:R-:W-:Y:S01]  /*5090*/  UMOV UR28, UR52 ;  /* 0x00000034001c7c82 */ /* 0x000fe20008000000 */
[----:B------:R-:W-:Y:S01]  /*50a0*/  IMAD.U32 R2, RZ, RZ, UR9 ;  /* 0x00000009ff027e24 */ /* 0x000fe2000f8e00ff */
[----:B------:R-:W-:Y:S01]  /*50b0*/  @!UP1 UIADD3 UR10, UPT, UPT, UR42, 0xc0, URZ ;  /* 0x000000c02a0a9890 */ /* 0x000fe2000fffe0ff */
[----:B------:R-:W-:Y:S01]  /*50c0*/  IMAD.U32 R3, RZ, RZ, UR8 ;  /* 0x00000008ff037e24 */ /* 0x000fe2000f8e00ff */
[----:B------:R-:W-:Y:S01]  /*50d0*/  @!UP1 UIADD3 UR8, UPT, UPT, UR6, 0x5200, URZ ;  /* 0x0000520006089890 */ /* 0x000fe2000fffe0ff */
[----:B------:R-:W-:Y:S01]  /*50e0*/  VIADD R28, R28, 0x1 ;  /* 0x000000011c1c7836 */ /* 0x000fe20000000000 */
[----:B------:R-:W-:Y:S01]  /*50f0*/  @!P4 R2UR UR18, R2 ;  /* 0x000000000212c2ca */ /* 0x000fe200000e0000 */
[----:B------:R-:W-:Y:S01]  /*5100*/  VOTEU.ALL UP1, P4 ;  /* 0x0000000000ff7886 */ /* 0x000fe20002020000 */
[----:B------:R-:W1:Y:S01]  /*5110*/  @!P1 LDC R2, c[0x0][0xb0c] ;  /* 0x0002c300ff029b82 */ /* 0x000e620000000800 */
[----:B------:R-:W-:Y:S01]  /*5120*/  @!P4 R2UR UR19, R3 ;  /* 0x000000000313c2ca */ /* 0x000fe200000e0000 */
[----:B------:R-:W-:Y:S01]  /*5130*/  UMOV UR9, UR25 ;  /* 0x0000001900097c82 */ /* 0x000fe20008000000 */
[----:B------:R-:W-:Y:S01]  /*5140*/  UMOV UR11, UR43 ;  /* 0x0000002b000b7c82 */ /* 0x000fe20008000000 */
[----:B------:R-:W-:Y:S01]  /*5150*/  UMOV UR12, UR52 ;  /* 0x00000034000c7c82 */ /* 0x000fe20008000000 */
[----:B------:R-:W-:Y:S09]  /*5160*/  UPRMT UR14, UR46, 0x654, UR25 ;  /* 0x000006542e0e7896 */ /* 0x000ff20008000019 */
[----:B------:R1:W-:Y:S01]  /*5170*/  @!UP2 UTMALDG.3D [UR24], [UR18], desc[UR16] ;  /* 0x000010181200a5b4 */ /* 0x0003e20008011000 */
[----:B------:R1:W-:Y:S01]  /*5180*/  @!UP1 UTMALDG.3D [UR8], [UR18], desc[UR16] ;  /* 0x00001008120095b4 */ /* 0x0003e20008011000 */
[----:B------:R5:W-:Y:S01]  /*5190*/  @!P4 SYNCS.ARRIVE.TRANS64.RED.A0TR RZ, [UR6+0x90], R0 ;  /* 0x00009000ffffc9a7 */ /* 0x000be20008300406 */
[C---:B--2---:R-:W-:Y:S01]  /*51a0*/  @!P1 IMAD.HI.U32 R3, R13.reuse, R14, RZ ;  /* 0x0000000e0d039227 */ /* 0x044fe200078e00ff */
[----:B----4-:R-:W-:Y:S02]  /*51b0*/  @!P1 ISETP.NE.AND P0, PT, R10, 0x1, PT ;  /* 0x000000010a00980c */ /* 0x010fe40003f05270 */
[----:B-1----:R-:W-:Y:S01]  /*51c0*/  @!P1 ISETP.NE.AND P2, PT, R2, 0x1, PT ;  /* 0x000000010200980c */ /* 0x002fe20003f45270 */
[C---:B------:R-:W-:Y:S01]  /*51d0*/  @!P1 IMAD.HI.U32 R4, R12.reuse, R11, RZ ;  /* 0x0000000b0c049227 */ /* 0x040fe200078e00ff */
[----:B------:R-:W-:Y:S04]  /*51e0*/  @!P1 SHF.R.U32.HI R3, RZ, R15, R3 ;  /* 0x0000000fff039219 */ /* 0x000fe80000011603 */
[----:B------:R-:W-:Y:S01]  /*51f0*/  @!P1 SEL R3, R13, R3, !P2 ;  /* 0x000000030d039207 */ /* 0x000fe20005000000 */
[----:B------:R-:W-:Y:S01]  /*5200*/  SYNCS.ARRIVE.TRANS64.RED.A1T0 RZ, [UR14], RZ ;  /* 0x000000ffffff79a7 */ /* 0x000fe2000810040e */
[----:B------:R-:W1:Y:S01]  /*5210*/  SYNCS.PHASECHK.TRANS64.TRYWAIT P5, [UR6+0xb8], R32 ;  /* 0x0000b820ff0075a7 */ /* 0x000e6200080a1106 */
[----:B-----5:R-:W2:Y:S02]  /*5220*/  @!P1 LDC R0, c[0x0][0xb20] ;  /* 0x0002c800ff009b82 */ /* 0x020ea40000000800 */
[----:B--2---:R-:W-:Y:S04]  /*5230*/  @!P1 SHF.R.U32.HI R0, RZ, R0, R4 ;  /* 0x00000000ff009219 */ /* 0x004fe80000011604 */
[----:B------:R-:W-:Y:S05]  /*5240*/  @!P1 SEL R4, R12, R0, !P0 ;  /* 0x000000000c049207 */ /* 0x000fea0004000000 */
[----:B------:R-:W-:Y:S02]  /*5250*/  @!P1 IMAD.IADD R0, R4, 0x1, -R3 ;  /* 0x0000000104009824 */ /* 0x000fe400078e0a03 */
[----:B------:R-:W-:Y:S02]  /*5260*/  @!P1 IMAD.IADD R3, R3, 0x1, -R4 ;  /* 0x0000000103039824 */ /* 0x000fe400078e0a04 */
[----:B------:R-:W-:Y:S02]  /*5270*/  @!P1 IMAD R13, R0, R2, R13 ;  /* 0x00000002000d9224 */ /* 0x000fe400078e020d */
[----:B------:R-:W-:Y:S01]  /*5280*/  @!P1 IMAD R12, R3, R10, R12 ;  /* 0x0000000a030c9224 */ /* 0x000fe200078e020c */
[----:B-1----:R-:W-:Y:S06]  /*5290*/  @!P5 BRA `(.L_x_99) ;  /* 0x000000540028d947 */ /* 0x002fec0003800000 */
.L_x_201:
[----:B------:R-:W-:Y:S01]  /*52a0*/  @!P4 IADD3 R2, P0, PT, R30, 0x580, RZ ;  /* 0x000005801e02c810 */ /* 0x000fe20007f1e0ff */
[----:B------:R-:W-:Y:S01]  /*52b0*/  VOTEU.ALL UP1, P4 ;  /* 0x0000000000ff7886 */ /* 0x000fe20002020000 */
[----:B------:R-:W-:Y:S01]  /*52c0*/  VOTEU.ALL UP2, P4 ;  /* 0x0000000000ff7886 */ /* 0x000fe20002040000 */
[----:B------:R-:W-:Y:S01]  /*52d0*/  UMOV UR14, 0x0 ;  /* 0x00000000000e7882 */ /* 0x000fe20000000000 */
[----:B------:R-:W-:Y:S01]  /*52e0*/  @!P4 R2UR UR9, R2 ;  /* 0x000000000209c2ca */ /* 0x000fe200000e0000 */
[----:B-1----:R-:W-:Y:S01]  /*52f0*/  @!P4 IMAD.X R0, RZ, RZ, R31, P0 ;  /* 0x000000ffff00c224 */ /* 0x002fe200000e061f */
[----:B------:R-:W-:Y:S01]  /*5300*/  @!UP1 UIADD3 UR17, UPT, UPT, UR6, 0x98, URZ ;  /* 0x0000009806119890 */ /* 0x000fe2000fffe0ff */
[----:B------:R-:W-:Y:S01]  /*5310*/  ISETP.NE.AND P0, PT, R28, 0x2, PT ;  /* 0x000000021c00780c */ /* 0x000fe20003f05270 */
[----:B------:R-:W-:Y:S01]  /*5320*/  @!UP1 UIADD3 UR18, UPT, UPT, UR42, 0x60, URZ ;  /* 0x000000602a129890 */ /* 0x000fe2000fffe0ff */
[----:B------:R-:W-:Y:S01]  /*5330*/  LOP3.LUT R29, R29, 0x1, RZ, 0x3c, !PT ;  /* 0x000000011d1d7812 */ /* 0x000fe200078e3cff */
[----:B------:R-:W-:Y:S01]  /*5340*/  @!UP1 UIADD3 UR16, UPT, UPT, UR6, 0x6200, URZ ;  /* 0x0000620006109890 */ /* 0x000fe2000fffe0ff */
[----:B------:R-:W-:Y:S01]  /*5350*/  @!P4 R2UR UR8, R0 ;  /* 0x000000000008c2ca */ /* 0x000fe200000e0000 */
[----:B------:R-:W-:Y:S01]  /*5360*/  UMOV UR15, 0x10000000 ;  /* 0x10000000000f7882 */ /* 0x000fe20000000000 */
[----:B------:R-:W-:Y:S01]  /*5370*/  UMOV UR19, UR43 ;  /* 0x0000002b00137c82 */ /* 0x000fe20008000000 */
[----:B------:R-:W-:Y:S01]  /*5380*/  UMOV UR20, UR52 ;  /* 0x0000003400147c82 */ /* 0x000fe20008000000 */
[----:B------:R-:W-:Y:S01]  /*5390*/  @!UP1 UIADD3 UR10, UPT, UPT, UR42, 0xe0, URZ ;  /* 0x000000e02a0a9890 */ /* 0x000fe2000fffe0ff */
[----:B------:R-:W-:Y:S01]  /*53a0*/  SEL R0, RZ, 0x1, P0 ;  /* 0x00000001ff007807 */ /* 0x000fe20000000000 */
[----:B------:R-:W-:Y:S01]  /*53b0*/  IMAD.U32 R2, RZ, RZ, UR9 ;  /* 0x00000009ff027e24 */ /* 0x000fe2000f8e00ff */
[----:B------:R-:W-:Y:S01]  /*53c0*/  UMOV UR11, UR43 ;  /* 0x0000002b000b7c82 */ /* 0x000fe20008000000 */
[----:B------:R-:W-:Y:S01]  /*53d0*/  UMOV UR12, UR52 ;  /* 0x00000034000c7c82 */ /* 0x000fe20008000000 */
[----:B------:R-:W-:Y:S01]  /*53e0*/  UMOV UR9, UR17 ;  /* 0x0000001100097c82 */ /* 0x000fe20008000000 */
[----:B------:R-:W-:Y:S01]  /*53f0*/  @P3 R2UR UR52, R26 ;  /* 0x000000001a3432ca */ /* 0x000fe200000e0000 */
[----:B------:R-:W-:Y:S01]  /*5400*/  IMAD.IADD R4, R12, 0x1, R96 ;  /* 0x000000010c047824 */ /* 0x000fe200078e0260 */
[----:B------:R-:W-:Y:S01]  /*5410*/  @!P4 R2UR UR22, R2 ;  /* 0x000000000216c2ca */ /* 0x000fe200000e0000 */
[----:B------:R-:W-:Y:S01]  /*5420*/  IMAD.U32 R3, RZ, RZ, UR8 ;  /* 0x00000008ff037e24 */ /* 0x000fe2000f8e00ff */
[----:B------:R-:W-:Y:S01]  /*5430*/  @!UP1 UIADD3 UR8, UPT, UPT, UR6, 0x7200, URZ ;  /* 0x0000720006089890 */ /* 0x000fe2000fffe0ff */
[----:B------:R-:W-:Y:S01]  /*5440*/  LOP3.LUT R27, R27, R0, RZ, 0x3c, !PT ;  /* 0x000000001b1b7212 */ /* 0x000fe200078e3cff */
[----:B------:R-:W-:Y:S01]  /*5450*/  VOTEU.ALL UP1, P4 ;  /* 0x0000000000ff7886 */ /* 0x000fe20002020000 */
[----:B------:R-:W-:Y:S02]  /*5460*/  SEL R28, R28, RZ, P0 ;  /* 0x000000ff1c1c7207 */ /* 0x000fe40000000000 */
[----:B------:R-:W-:Y:S01]  /*5470*/  @!P4 R2UR UR23, R3 ;  /* 0x000000000317c2ca */ /* 0x000fe200000e0000 */
[----:B------:R-:W-:Y:S11]  /*5480*/  IMAD.IADD R3, R13, 0x1, R97 ;  /* 0x000000010d037824 */ /* 0x000ff600078e0261 */
[----:B------:R-:W-:Y:S01]  /*5490*/  @!UPT UIADD3 URZ, UPT, UPT, URZ, URZ, URZ ;  /* 0x000000fffffff290 */ /* 0x000fe2000fffe0ff */
[----:B------:R4:W-:Y:S01]  /*54a0*/  @!UP2 UTMALDG.3D [UR16], [UR22], desc[UR14] ;  /* 0x00000e101600a5b4 */ /* 0x0009e20008011000 */
[----:B------:R4:W-:Y:S01]  /*54b0*/  @!UP1 UTMALDG.3D [UR8], [UR22], desc[UR14] ;  /* 0x00000e08160095b4 */ /* 0x0009e20008011000 */
[----:B------:R4:W-:Y:S01]  /*54c0*/  @!P4 SYNCS.ARRIVE.TRANS64.RED.A0TR RZ, [UR6+0x98], R25 ;  /* 0x00009819ffffc9a7 */ /* 0x0009e20008300406 */
[----:B------:R-:W-:Y:S01]  /*54d0*/  UPLOP3.LUT UP1, UPT, UPT, UPT, UPT, 0x80, 0x8 ;  /* 0x000000000008789c */ /* 0x000fe20003f2f070 */
[----:B------:R-:W-:Y:S01]  /*54e0*/  SYNCS.ARRIVE.TRANS64.RED.A1T0 RZ, [UR7], RZ ;  /* 0x000000ffffff79a7 */ /* 0x000fe20008100407 */
[----:B------:R-:W-:Y:S09]  /*54f0*/  @P3 BRA `(.L_x_100) ;  /* 0xfffffff0002c3947 */ /* 0x000ff2000383ffff */
[----:B------:R-:W-:-:S04]  /*5500*/  SHF.L.U32 R2, R29, 0x1f, RZ ;  /* 0x0000001f1d027819 */ /* 0x000fc800000006ff */
[----:B------:R-:W1:Y:S02]  /*5510*/  SYNCS.PHASECHK.TRANS64.TRYWAIT P0, [UR6+0xa0], R2 ;  /* 0x0000a002ff0075a7 */ /* 0x000e640008001106 */
[----:B-1----:R-:W-:Y:S05]  /*5520*/  @!P0 BRA `(.L_x_101) ;  /* 0x00000050009c8947 */ /* 0x002fea0003800000 */
.L_x_203:
[----:B------:R-:W2:Y:S02]  /*5530*/  SYNCS.PHASECHK.TRANS64.TRYWAIT P0, [UR6+0xa8], R2 ;  /* 0x0000a802ff0075a7 */ /* 0x000ea40008001106 */
[----:B--2---:R-:W-:Y:S05]  /*5540*/  @!P0 BRA `(.L_x_102) ;  /* 0x0000005000ac8947 */ /* 0x004fea0003800000 */
.L_x_205:
[----:B------:R-:W2:Y:S02]  /*5550*/  SYNCS.PHASECHK.TRANS64.TRYWAIT P0, [UR6+0xb0], R2 ;  /* 0x0000b002ff0075a7 */ /* 0x000ea40008001106 */
[----:B--2---:R-:W-:Y:S05]  /*5560*/  @!P0 BRA `(.L_x_103) ;  /* 0x0000005000bc8947 */ /* 0x004fea0003800000 */
.L_x_207:
[----:B-1----:R-:W-:-:S07]  /*5570*/  MOV R0, UR6 ;  /* 0x0000000600007c02 */ /* 0x002fce0008000f00 */
.L_x_104:
[----:B-1----:R-:W-:-:S04]  /*5580*/  SHF.L.U32 R2, R29, 0x1f, RZ ;  /* 0x0000001f1d027819 */ /* 0x002fc800000006ff */
[----:B------:R1:W2:Y:S03]  /*5590*/  SYNCS.PHASECHK.TRANS64.TRYWAIT P0, [R0+URZ+0xb8], R2 ;  /* 0x0000b802000075a7 */ /* 0x0002a600080011ff */
[----:B--2---:R-:W-:Y:S05]  /*55a0*/  @!P0 NANOSLEEP.SYNCS 0x989680 ;  /* 0x009896800000895d */ /* 0x004fea0003900000 */
[----:B------:R-:W2:Y:S02]  /*55b0*/  @!P0 SYNCS.PHASECHK.TRANS64 P0, [R0+URZ+0xb8], R2 ;  /* 0x0000b802000085a7 */ /* 0x000ea400080010ff */
[----:B--2-4-:R-:W-:Y:S05]  /*55c0*/  @P0 EXIT ;  /* 0x000000000000094d */ /* 0x014fea0003800000 */
[----:B------:R-:W-:Y:S05]  /*55d0*/  BRA `(.L_x_104) ;  /* 0xfffffffc00e87947 */ /* 0x000fea000383ffff */
.L_x_89:
[----:B------:R-:W-:-:S06]  /*55e0*/  UISETP.GE.AND UP1, UPT, UR10, 0x4, UPT ;  /* 0x000000040a00788c */ /* 0x000fcc000bf26270 */
[----:B------:R-:W-:-:S13]  /*55f0*/  PLOP3.LUT P0, PT, PT, PT, UP1, 0x80, 0x8 ;  /* 0x000000000008781c */ /* 0x000fda0003f0f018 */
[----:B------:R-:W-:Y:S05]  /*5600*/  @!P0 EXIT ;  /* 0x000000000000894d */ /* 0x000fea0003800000 */
[----:B------:R-:W-:Y:S01]  /*5610*/  BAR.SYNC.DEFER_BLOCKING 0x6, 0xa0 ;  /* 0x0182800000007b1d */ /* 0x000fe20000010000 */
[C---:B------:R-:W-:Y:S01]  /*5620*/  IMAD.SHL.U32 R6, R0.reuse, 0x20, RZ ;  /* 0x0000002000067824 */ /* 0x040fe200078e00ff */
[C---:B------:R-:W-:Y:S01]  /*5630*/  SHF.L.U32 R84, R0.reuse, 0x10, RZ ;  /* 0x0000001000547819 */ /* 0x040fe200000006ff */
[C---:B------:R-:W-:Y:S01]  /*5640*/  IMAD.SHL.U32 R108, R0.reuse, 0x4, RZ ;  /* 0x00000004006c7824 */ /* 0x040fe200078e00ff */
[----:B------:R-:W-:Y:S01]  /*5650*/  LOP3.LUT R112, R0, 0x2, RZ, 0xc0, !PT ;  /* 0x0000000200707812 */ /* 0x000fe200078ec0ff */
[C---:B------:R-:W-:Y:S01]  /*5660*/  IMAD.SHL.U32 R7, R99.reuse, 0x400, RZ ;  /* 0x0000040063077824 */ /* 0x040fe200078e00ff */
[----:B------:R-:W-:Y:S02]  /*5670*/  UMOV UR47, 0x400 ;  /* 0x00000400002f7882 */ /* 0x000fe40000000000 */
[----:B------:R-:W1:Y:S01]  /*5680*/  LDC R102, c[0x0][0x370] ;  /* 0x0000dc00ff667b82 */ /* 0x000e620000000800 */
[----:B------:R-:W-:Y:S01]  /*5690*/  ULEA UR47, UR46, UR47, 0x18 ;  /* 0x0000002f2e2f7291 */ /* 0x000fe2000f8ec0ff */
[C---:B------:R-:W-:Y:S01]  /*56a0*/  LOP3.LUT R9, R6.reuse, 0xc0, RZ, 0xc0, !PT ;  /* 0x000000c006097812 */ /* 0x040fe200078ec0ff */
[----:B------:R-:W-:Y:S01]  /*56b0*/  IMAD.SHL.U32 R8, R99, 0x200000, RZ ;  /* 0x0020000063087824 */ /* 0x000fe200078e00ff */
[----:B------:R-:W-:Y:S01]  /*56c0*/  LOP3.LUT R6, R6, 0xb20, RZ, 0xc0, !PT ;  /* 0x00000b2006067812 */ /* 0x000fe200078ec0ff */
[----:B------:R-:W-:Y:S01]  /*56d0*/  UIADD3 UR4, UPT, UPT, UR47, 0x200, URZ ;  /* 0x000002002f047890 */ /* 0x000fe2000fffe0ff */
[----:B------:R-:W-:Y:S01]  /*56e0*/  LOP3.LUT R108, R9, 0x18, R108, 0xf8, !PT ;  /* 0x00000018096c7812 */ /* 0x000fe200078ef86c */
[----:B------:R-:W-:Y:S01]  /*56f0*/  IMAD.SHL.U32 R46, R0, 0x2, RZ ;  /* 0x00000002002e7824 */ /* 0x000fe200078e00ff */
[----:B------:R-:W2:Y:S01]  /*5700*/  LDC R42, c[0x0][0xb0c] ;  /* 0x0002c300ff2a7b82 */ /* 0x000ea20000000800 */
[----:B------:R-:W-:Y:S01]  /*5710*/  LOP3.LUT R6, R6, 0x400, R7, 0xf8, !PT ;  /* 0x0000040006067812 */ /* 0x000fe200078ef807 */
[----:B------:R-:W-:Y:S01]  /*5720*/  HFMA2 R107, -RZ, RZ, 0, 5.9604644775390625e-08 ;  /* 0x00000001ff6b7431 */ /* 0x000fe200000001ff */
[----:B------:R-:W-:Y:S01]  /*5730*/  LOP3.LUT R8, R8, 0x200000, RZ, 0xc0, !PT ;  /* 0x0020000008087812 */ /* 0x000fe200078ec0ff */
[----:B------:R-:W-:Y:S01]  /*5740*/  IMAD.U32 R103, RZ, RZ, UR4 ;  /* 0x00000004ff677e24 */ /* 0x000fe2000f8e00ff */
[----:B------:R-:W-:Y:S01]  /*5750*/  LOP3.LUT R108, R6, R108, RZ, 0xfc, !PT ;  /* 0x0000006c066c7212 */ /* 0x000fe200078efcff */
[----:B------:R-:W-:Y:S01]  /*5760*/  IMAD.MOV.U32 R85, RZ, RZ, RZ ;  /* 0x000000ffff557224 */ /* 0x000fe200078e00ff */
[----:B------:R-:W-:Y:S01]  /*5770*/  LOP3.LUT R84, R8, 0x400000, R84, 0xf8, !PT ;  /* 0x0040000008547812 */ /* 0x000fe200078ef854 */
[----:B------:R-:W3:Y:S01]  /*5780*/  LDC R100, c[0x0][0xb20] ;  /* 0x0002c800ff647b82 */ /* 0x000ee20000000800 */
[----:B------:R-:W4:Y:S01]  /*5790*/  LDS R5, [UR47+0x180] ;  /* 0x0001802fff057984 */ /* 0x000f220008000800 */
[----:B------:R-:W-:Y:S01]  /*57a0*/  LOP3.LUT R109, R0, 0x4, RZ, 0xc0, !PT ;  /* 0x00000004006d7812 */ /* 0x000fe200078ec0ff */
[----:B------:R-:W-:Y:S01]  /*57b0*/  IMAD R108, R108, 0x2, R103 ;  /* 0x000000026c6c7824 */ /* 0x000fe200078e0267 */
[----:B------:R-:W-:Y:S01]  /*57c0*/  LOP3.LUT R45, R2, 0x20, R0, 0xf8, !PT ;  /* 0x00000020022d7812 */ /* 0x000fe200078ef800 */
[----:B------:R-:W-:Y:S01]  /*57d0*/  IMAD.MOV.U32 R106, RZ, RZ, RZ ;  /* 0x000000ffff6a7224 */ /* 0x000fe200078e00ff */
[----:B------:R-:W-:Y:S01]  /*57e0*/  LOP3.LUT R104, R0, 0x60, RZ, 0xc0, !PT ;  /* 0x0000006000687812 */ /* 0x000fe200078ec0ff */
[----:B------:R-:W-:Y:S01]  /*57f0*/  IMAD.MOV.U32 R105, RZ, RZ, RZ ;  /* 0x000000ffff697224 */ /* 0x000fe200078e00ff */
[----:B------:R-:W1:Y:S01]  /*5800*/  LDC R41, c[0x0][0xb30] ;  /* 0x0002cc00ff297b82 */ /* 0x000e620000000800 */
[----:B------:R-:W-:Y:S01]  /*5810*/  MOV R114, RZ ;  /* 0x000000ff00727202 */ /* 0x000fe20000000f00 */
[--C-:B------:R-:W-:Y:S01]  /*5820*/  IMAD R112, R112, -0x10, R108.reuse ;  /* 0xfffffff070707824 */ /* 0x100fe200078e026c */
[----:B------:R-:W-:Y:S01]  /*5830*/  LOP3.LUT R46, R46, 0x80, RZ, 0xc0, !PT ;  /* 0x000000802e2e7812 */ /* 0x000fe200078ec0ff */
[----:B------:R-:W-:Y:S01]  /*5840*/  IMAD R111, R109, -0x10, R108 ;  /* 0xfffffff06d6f7824 */ /* 0x000fe200078e026c */
[----:B------:R-:W1:Y:S03]  /*5850*/  LDCU.64 UR54, c[0x0][0x348] ;  /* 0x00006900ff3677ac */ /* 0x000e660008000a00 */
[----:B------:R-:W1:Y:S01]  /*5860*/  LDC.64 R94, c[0x0][0xb10] ;  /* 0x0002c400ff5e7b82 */ /* 0x000e620000000a00 */
[----:B------:R-:W1:Y:S01]  /*5870*/  LDCU UR37, c[0x0][0x388] ;  /* 0x00007100ff2577ac */ /* 0x000e620008000800 */
[----:B------:R-:W1:Y:S06]  /*5880*/  LDCU UR36, c[0x0][0x384] ;  /* 0x00007080ff2477ac */ /* 0x000e6c0008000800 */
[----:B------:R-:W1:Y:S01]  /*5890*/  LDC.64 R38, c[0x0][0xb18] ;  /* 0x0002c600ff267b82 */ /* 0x000e620000000a00 */
[----:B------:R-:W1:Y:S01]  /*58a0*/  LDCU.64 UR38, c[0x0][0x888] ;  /* 0x00011100ff2677ac */ /* 0x000e620008000a00 */
[----:B------:R-:W1:Y:S06]  /*58b0*/  LDCU.64 UR44, c[0x0][0x8c0] ;  /* 0x00011800ff2c77ac */ /* 0x000e6c0008000a00 */
[----:B------:R-:W1:Y:S01]  /*58c0*/  LDC.64 R90, c[0x0][0x888] ;  /* 0x00022200ff5a7b82 */ /* 0x000e620000000a00 */
[----:B------:R-:W-:Y:S01]  /*58d0*/  UMOV UR49, URZ ;  /* 0x000000ff00317c82 */ /* 0x000fe20008000000 */
[----:B------:R-:W-:-:S06]  /*58e0*/  UMOV UR53, URZ ;  /* 0x000000ff00357c82 */ /* 0x000fcc0008000000 */
[----:B------:R-:W1:Y:S01]  /*58f0*/  LDC.64 R36, c[0x0][0xb28] ;  /* 0x0002ca00ff247b82 */ /* 0x000e620000000a00 */
[----:B----4-:R-:W-:-:S07]  /*5900*/  IMAD.IADD R84, R5, 0x1, R84 ;  /* 0x0000000105547824 */ /* 0x010fce00078e0254 */
[----:B------:R-:W4:Y:S08]  /*5910*/  LDC.64 R92, c[0x0][0x890] ;  /* 0x00022400ff5c7b82 */ /* 0x000f300000000a00 */
[----:B------:R-:W1:Y:S08]  /*5920*/  LDC.64 R88, c[0x0][0x8b0] ;  /* 0x00022c00ff587b82 */ /* 0x000e700000000a00 */
[----:B------:R-:W1:Y:S08]  /*5930*/  LDC.64 R86, c[0x0][0x8a8] ;  /* 0x00022a00ff567b82 */ /* 0x000e700000000a00 */
[----:B--23--:R-:W1:Y:S02]  /*5940*/  LDC R101, c[0x0][0x374] ;  /* 0x0000dd00ff657b82 */ /* 0x00ce640000000800 */
.L_x_149:
[C---:B------:R-:W-:Y:S02]  /*5950*/  LEA R0, R114.reuse, UR47, 0x3 ;  /* 0x0000002f72007c11 */ /* 0x040fe4000f8e18ff */
[----:B------:R-:W-:Y:S02]  /*5960*/  SHF.L.U32 R2, R105, 0x1f, RZ ;  /* 0x0000001f69027819 */ /* 0x000fe400000006ff */
[----:B------:R-:W-:Y:S02]  /*5970*/  LEA R16, R114, UR47, 0x4 ;  /* 0x0000002f72107c11 */ /* 0x000fe4000f8e20ff */
[----:B--2---:R-:W2:Y:S02]  /*5980*/  SYNCS.PHASECHK.TRANS64.TRYWAIT P0, [R0+URZ+0xd0], R2 ;  /* 0x0000d002000075a7 */ /* 0x004ea400080011ff */
[----:B--2---:R-:W-:Y:S05]  /*5990*/  @!P0 BRA `(.L_x_105) ;  /* 0x0000004c00c88947 */ /* 0x004fea0003800000 */
.L_x_208:
[----:B------:R-:W3:Y:S01]  /*59a0*/  LDC.64 R12, c[0x0][0xb10] ;  /* 0x0002c400ff0c7b82 */ /* 0x000ee20000000a00 */
[----:B------:R-:W4:Y:S01]  /*59b0*/  LDS.128 R16, [R16+0x160] ;  /* 0x0001600010107984 */ /* 0x000f220000000c00 */
[----:B-1----:R-:W-:Y:S01]  /*59c0*/  ISETP.NE.AND P1, PT, R41, 0x1, PT ;  /* 0x000000012900780c */ /* 0x002fe20003f25270 */
[----:B--2---:R-:W-:Y:S01]  /*59d0*/  VIADD R0, R0, 0xe0 ;  /* 0x000000e000007836 */ /* 0x004fe20000000000 */
[----:B------:R-:W-:Y:S04]  /*59e0*/  ISETP.GE.AND P0, PT, R40, 0x1, PT ;  /* 0x000000012800780c */ /* 0x000fe80003f06270 */
[----:B------:R-:W1:Y:S01]  /*59f0*/  LDC.64 R10, c[0x0][0xb18] ;  /* 0x0002c600ff0a7b82 */ /* 0x000e620000000a00 */
[----:B------:R-:W-:Y:S01]  /*5a00*/  PRMT R0, RZ, 0x654, R0 ;  /* 0x00000654ff007816 */ /* 0x000fe20000000000 */
[----:B------:R-:W-:Y:S01]  /*5a10*/  @!PT LDS RZ, [RZ] ;  /* 0x00000000fffff984 */ /* 0x000fe20000000800 */
[----:B------:R-:W-:Y:S01]  /*5a20*/  @!PT LDS RZ, [RZ] ;  /* 0x00000000fffff984 */ /* 0x000fe20000000800 */
[----:B------:R-:W-:Y:S01]  /*5a30*/  @!PT LDS RZ, [RZ] ;  /* 0x00000000fffff984 */ /* 0x000fe20000000800 */
[----:B------:R-:W-:Y:S01]  /*5a40*/  @!PT LDS RZ, [RZ] ;  /* 0x00000000fffff984 */ /* 0x000fe20000000800 */
[----:B------:R2:W-:Y:S06]  /*5a50*/  MEMBAR.ALL.CTA ;  /* 0x0000000000007992 */ /* 0x0005ec0000008000 */
[----:B--2---:R-:W2:Y:S01]  /*5a60*/  FENCE.VIEW.ASYNC.S ;  /* 0x00000000000073c6 */ /* 0x004ea20000000000 */
[----:B------:R-:W1:Y:S08]  /*5a70*/  @!P1 LDC R14, c[0x0][0xb20] ;  /* 0x0002c800ff0e9b82 */ /* 0x000e700000000800 */
[----:B------:R-:W1:Y:S01]  /*5a80*/  @!P1 LDC R9, c[0x0][0xb0c] ;  /* 0x0002c300ff099b82 */ /* 0x000e620000000800 */
[----:B--2---:R2:W-:Y:S01]  /*5a90*/  SYNCS.ARRIVE.TRANS64.RED.A1T0 RZ, [R0+URZ], RZ ;  /* 0x000000ff00ff79a7 */ /* 0x0045e200081004ff */
[----:B----4-:R-:W-:Y:S04]  /*5aa0*/  LOP3.LUT P4, RZ, R18, 0x1, RZ, 0xc0, !PT ;  /* 0x0000000112ff7812 */ /* 0x010fe8000788c0ff */
[----:B------:R-:W-:Y:S09]  /*5ab0*/  P2R R113, PR, RZ, 0x10 ;  /* 0x00000010ff717803 */ /* 0x000ff20000000000 */
[----:B------:R-:W-:Y:S02]  /*5ac0*/  @P4 MOV R44, R16 ;  /* 0x00000010002c4202 */ /* 0x000fe40000000f00 */
[----:B------:R-:W-:Y:S01]  /*5ad0*/  @P4 LOP3.LUT R43, R17, 0xffff, RZ, 0xc0, !PT ;  /* 0x0000ffff112b4812 */ /* 0x000fe200078ec0ff */
[----:B--23--:R-:W-:Y:S06]  /*5ae0*/  @!P0 BRA `(.L_x_106) ;  /* 0x0000000000a48947 */ /* 0x00cfec0003800000 */
[-C--:B------:R-:W-:Y:S01]  /*5af0*/  IMAD.HI.U32 R0, R101, R39.reuse, RZ ;  /* 0x0000002765007227 */ /* 0x080fe200078e00ff */
[----:B------:R-:W-:Y:S02]  /*5b00*/  ISETP.NE.AND P0, PT, R38, 0x1, PT ;  /* 0x000000012600780c */ /* 0x000fe40003f05270 */
[----:B------:R-:W-:Y:S01]  /*5b10*/  ISETP.NE.AND P2, PT, R40, 0x1, PT ;  /* 0x000000012800780c */ /* 0x000fe20003f45270 */
[----:B------:R-:W-:Y:S01]  /*5b20*/  IMAD.HI.U32 R6, R102, R94, RZ ;  /* 0x0000005e66067227 */ /* 0x000fe200078e00ff */
[----:B------:R-:W-:Y:S02]  /*5b30*/  SHF.R.U32.HI R0, RZ, R100, R0 ;  /* 0x00000064ff007219 */ /* 0x000fe40000011600 */
[----:B------:R-:W-:Y:S01]  /*5b40*/  ISETP.NE.AND P3, PT, R42, 0x1, PT ;  /* 0x000000012a00780c */ /* 0x000fe20003f65270 */
[----:B------:R-:W-:Y:S01]  /*5b50*/  IMAD.HI.U32 R8, R43, R39, RZ ;  /* 0x000000272b087227 */ /* 0x000fe200078e00ff */
[-C--:B------:R-:W-:Y:S02]  /*5b60*/  SHF.R.U32.HI R6, RZ, R95.reuse, R6 ;  /* 0x0000005fff067219 */ /* 0x080fe40000011606 */
        /* <DEDUP_REMOVED lines=14> */
[C---:B------:R-:W-:Y:S03]  /*5c50*/  IMAD.HI.U32 R0, R5.reuse, R36, RZ ;  /* 0x0000002405007227 */ /* 0x040fe600078e00ff */
[C---:B------:R-:W-:Y:S02]  /*5c60*/  ISETP.GE.OR P0, PT, R2.reuse, R7, P0 ;  /* 0x000000070200720c */ /* 0x040fe40000706670 */
[----:B------:R-:W-:Y:S04]  /*5c70*/  SHF.R.U32.HI R0, RZ, R37, R0 ;  /* 0x00000025ff007219 */ /* 0x000fe80000011600 */
[C---:B------:R-:W-:Y:S05]  /*5c80*/  SEL R8, R5.reuse, R0, !P2 ;  /* 0x0000000005087207 */ /* 0x040fea0005000000 */
        /* <DEDUP_REMOVED lines=14> */
[----:B------:R-:W-:Y:S07]  /*5d70*/  IMAD R43, R5, R38, R43 ;  /* 0x00000026052b7224 */ /* 0x000fee00078e022b */
.L_x_106:
[----:B-1----:R-:W-:Y:S01]  /*5d80*/  @!P1 ISETP.NE.AND P0, PT, R10, 0x1, PT ;  /* 0x000000010a00980c */ /* 0x002fe20003f05270 */
[----:B------:R-:W-:Y:S01]  /*5d90*/  @!P1 IMAD.HI.U32 R2, R43, R11, RZ ;  /* 0x0000000b2b029227 */ /* 0x000fe200078e00ff */
[----:B------:R-:W-:Y:S01]  /*5da0*/  R2UR UR5, R3 ;  /* 0x00000000030572ca */ /* 0x000fe200000e0000 */
[----:B------:R-:W-:Y:S01]  /*5db0*/  BSSY.RECONVERGENT B6, `(.L_x_107) ;  /* 0x0000031000067945 */ /* 0x000fe20003800200 */
[----:B------:R-:W-:Y:S01]  /*5dc0*/  R2UR UR4, R4 ;  /* 0x00000000040472ca */ /* 0x000fe200000e0000 */
[----:B------:R-:W-:Y:S01]  /*5dd0*/  @!P1 IMAD.HI.U32 R0, R44, R12, RZ ;  /* 0x0000000c2c009227 */ /* 0x000fe200078e00ff */
[----:B------:R-:W-:Y:S02]  /*5de0*/  @!P1 SHF.R.U32.HI R2, RZ, R14, R2 ;  /* 0x0000000eff029219 */ /* 0x000fe40000011602 */
[----:B------:R-:W-:Y:S01]  /*5df0*/  @!P1 ISETP.NE.AND P2, PT, R9, 0x1, PT ;  /* 0x000000010900980c */ /* 0x000fe20003f45270 */
[----:B------:R-:W-:Y:S01]  /*5e00*/  VIADD R114, R114, 0x1 ;  /* 0x0000000172727836 */ /* 0x000fe20000000000 */
[----:B------:R-:W-:Y:S02]  /*5e10*/  @!P1 SEL R2, R43, R2, !P0 ;  /* 0x000000022b029207 */ /* 0x000fe40004000000 */
[----:B------:R-:W-:Y:S02]  /*5e20*/  @!P1 SHF.R.U32.HI R0, RZ, R13, R0 ;  /* 0x0000000dff009219 */ /* 0x000fe40000011600 */
[----:B------:R-:W-:Y:S01]  /*5e30*/  LOP3.LUT P0, RZ, R103, 0x1b0, RZ, 0xc0, !PT ;  /* 0x000001b067ff7812 */ /* 0x000fe2000780c0ff */
[----:B------:R-:W-:Y:S01]  /*5e40*/  USHF.L.U32 UR42, UR5, 0x6, URZ ;  /* 0x00000006052a7899 */ /* 0x000fe200080006ff */
[----:B------:R-:W-:Y:S01]  /*5e50*/  @!P1 SEL R3, R44, R0, !P2 ;  /* 0x000000002c039207 */ /* 0x000fe20005000000 */
[----:B------:R-:W-:Y:S01]  /*5e60*/  USHF.L.U32 UR41, UR4, 0x8, URZ ;  /* 0x0000000804297899 */ /* 0x000fe200080006ff */
[----:B------:R-:W-:Y:S03]  /*5e70*/  @P4 SHF.R.U32.HI R110, RZ, 0x10, R17 ;  /* 0x00000010ff6e4819 */ /* 0x000fe60000011611 */
[----:B------:R-:W-:Y:S02]  /*5e80*/  @!P1 IMAD.IADD R0, R2, 0x1, -R3 ;  /* 0x0000000102009824 */ /* 0x000fe400078e0a03 */
[----:B------:R-:W-:Y:S02]  /*5e90*/  @!P1 IMAD.IADD R2, R3, 0x1, -R2 ;  /* 0x0000000103029824 */ /* 0x000fe400078e0a02 */
[----:B------:R-:W-:Y:S02]  /*5ea0*/  @!P1 IMAD R44, R0, R9, R44 ;  /* 0x00000009002c9224 */ /* 0x000fe400078e022c */
[----:B------:R-:W-:Y:S01]  /*5eb0*/  @!P1 IMAD R43, R2, R10, R43 ;  /* 0x0000000a022b9224 */ /* 0x000fe200078e022b */
[----:B------:R-:W-:Y:S06]  /*5ec0*/  @!P0 BRA `(.L_x_108) ;  /* 0x00000000007c8947 */ /* 0x000fec0003800000 */
[----:B------:R-:W1:Y:S01]  /*5ed0*/  LDCU.64 UR8, c[0x4][0x80] ;  /* 0x01001000ff0877ac */ /* 0x000e620008000a00 */
[----:B------:R-:W-:Y:S01]  /*5ee0*/  MOV R2, 0x0 ;  /* 0x0000000000027802 */ /* 0x000fe20000000f00 */
[----:B------:R-:W-:Y:S02]  /*5ef0*/  HFMA2 R12, -RZ, RZ, 0, 5.9604644775390625e-08 ;  /* 0x00000001ff0c7431 */ /* 0x000fe400000001ff */
[----:B------:R-:W-:Y:S01]  /*5f00*/  IMAD.MOV.U32 R8, RZ, RZ, 0x70 ;  /* 0x00000070ff087424 */ /* 0x000fe200078e00ff */
[----:B------:R2:W3:Y:S01]  /*5f10*/  LDC.64 R14, c[0x4][R2] ;  /* 0x01000000020e7b82 */ /* 0x0004e20000000a00 */
[----:B------:R-:W4:Y:S01]  /*5f20*/  LDCU.64 UR6, c[0x4][0x88] ;  /* 0x01001100ff0677ac */ /* 0x000f220008000a00 */
[----:B------:R-:W-:Y:S01]  /*5f30*/  IMAD.MOV.U32 R13, RZ, RZ, RZ ;  /* 0x000000ffff0d7224 */ /* 0x000fe200078e00ff */
[----:B------:R-:W2:Y:S01]  /*5f40*/  LDCU.64 UR4, c[0x4][0x8] ;  /* 0x01000100ff0477ac */ /* 0x000ea20008000a00 */
[----:B-1----:R-:W-:Y:S01]  /*5f50*/  MOV R5, UR9 ;  /* 0x0000000900057c02 */ /* 0x002fe20008000f00 */
[----:B------:R-:W-:Y:S01]  /*5f60*/  IMAD.U32 R4, RZ, RZ, UR8 ;  /* 0x00000008ff047e24 */ /* 0x000fe2000f8e00ff */
[----:B----4-:R-:W-:Y:S01]  /*5f70*/  MOV R7, UR7 ;  /* 0x0000000700077c02 */ /* 0x010fe20008000f00 */
[----:B------:R-:W-:Y:S01]  /*5f80*/  IMAD.U32 R6, RZ, RZ, UR6 ;  /* 0x00000006ff067e24 */ /* 0x000fe2000f8e00ff */
[----:B--2---:R-:W-:Y:S01]  /*5f90*/  MOV R11, UR5 ;  /* 0x00000005000b7c02 */ /* 0x004fe20008000f00 */
[----:B------:R-:W-:Y:S02]  /*5fa0*/  IMAD.U32 R10, RZ, RZ, UR4 ;  /* 0x00000004ff0a7e24 */ /* 0x000fe4000f8e00ff */
[----:B------:R-:W-:Y:S07]  /*5fb0*/  LEPC R20, `(.L_x_109) ;  /* 0x000000001014794e */ /* 0x000fee0000000000 */
[----:B---3-5:R-:W-:Y:S05]  /*5fc0*/  CALL.ABS.NOINC R14 ;  /* 0x000000000e007343 */ /* 0x028fea0003c00000 */
.L_x_109:
[----:B------:R-:W1:Y:S01]  /*5fd0*/  LDCU.64 UR8, c[0x4][0x80] ;  /* 0x01001000ff0877ac */ /* 0x000e620008000a00 */
[----:B------:R-:W2:Y:S01]  /*5fe0*/  LDC.64 R2, c[0x4][R2] ;  /* 0x0100000002027b82 */ /* 0x000ea20000000a00 */
[----:B------:R-:W-:Y:S02]  /*5ff0*/  HFMA2 R12, -RZ, RZ, 0, 5.9604644775390625e-08 ;  /* 0x00000001ff0c7431 */ /* 0x000fe400000001ff */
[----:B------:R-:W-:Y:S02]  /*6000*/  IMAD.MOV.U32 R8, RZ, RZ, 0x70 ;  /* 0x00000070ff087424 */ /* 0x000fe400078e00ff */
[----:B------:R-:W-:Y:S01]  /*6010*/  IMAD.MOV.U32 R13, RZ, RZ, RZ ;  /* 0x000000ffff0d7224 */ /* 0x000fe200078e00ff */
[----:B------:R-:W3:Y:S01]  /*6020*/  LDCU.64 UR6, c[0x4][0x88] ;  /* 0x01001100ff0677ac */ /* 0x000ee20008000a00 */
[----:B------:R-:W4:Y:S01]  /*6030*/  LDCU.64 UR4, c[0x4][0x8] ;  /* 0x01000100ff0477ac */ /* 0x000f220008000a00 */
[----:B-1----:R-:W-:Y:S02]  /*6040*/  MOV R4, UR8 ;  /* 0x0000000800047c02 */ /* 0x002fe40008000f00 */
[----:B------:R-:W-:Y:S02]  /*6050*/  MOV R5, UR9 ;  /* 0x0000000900057c02 */ /* 0x000fe40008000f00 */
[----:B---3--:R-:W-:Y:S01]  /*6060*/  MOV R7, UR7 ;  /* 0x0000000700077c02 */ /* 0x008fe20008000f00 */
[----:B------:R-:W-:Y:S01]  /*6070*/  IMAD.U32 R6, RZ, RZ, UR6 ;  /* 0x00000006ff067e24 */ /* 0x000fe2000f8e00ff */
[----:B----4-:R-:W-:Y:S01]  /*6080*/  MOV R11, UR5 ;  /* 0x00000005000b7c02 */ /* 0x010fe20008000f00 */
[----:B------:R-:W-:Y:S02]  /*6090*/  IMAD.U32 R10, RZ, RZ, UR4 ;  /* 0x00000004ff0a7e24 */ /* 0x000fe4000f8e00ff */
[----:B------:R-:W-:Y:S07]  /*60a0*/  LEPC R20, `(.L_x_108) ;  /* 0x000000001014794e */ /* 0x000fee0000000000 */
[----:B--2---:R-:W-:Y:S05]  /*60b0*/  CALL.ABS.NOINC R2 ;  /* 0x0000000002007343 */ /* 0x004fea0003c00000 */
.L_x_108:
[----:B------:R-:W-:Y:S05]  /*60c0*/  BSYNC.RECONVERGENT B6 ;  /* 0x0000000000067941 */ /* 0x000fea0003800200 */
.L_x_107:
[----:B------:R-:W-:Y:S02]  /*60d0*/  ISETP.NE.U32.AND P0, PT, RZ, UR38, PT ;  /* 0x00000026ff007c0c */ /* 0x000fe4000bf05070 */
[C---:B------:R-:W-:Y:S02]  /*60e0*/  ISETP.NE.U32.AND P2, PT, R92.reuse, RZ, PT ;  /* 0x000000ff5c00720c */ /* 0x040fe40003f45070 */
[----:B------:R-:W-:Y:S02]  /*60f0*/  ISETP.NE.U32.AND P4, PT, R92, RZ, PT ;  /* 0x000000ff5c00720c */ /* 0x000fe40003f85070 */
[----:B------:R-:W-:Y:S02]  /*6100*/  ISETP.NE.AND.EX P0, PT, RZ, UR39, PT, P0 ;  /* 0x00000027ff007c0c */ /* 0x000fe4000bf05300 */
[C---:B------:R-:W-:Y:S02]  /*6110*/  ISETP.NE.AND.EX P2, PT, R93.reuse, RZ, PT, P2 ;  /* 0x000000ff5d00720c */ /* 0x040fe40003f45320 */
[----:B------:R-:W-:Y:S02]  /*6120*/  ISETP.NE.AND.EX P4, PT, R93, RZ, P0, P4 ;  /* 0x000000ff5d00720c */ /* 0x000fe40000785340 */
[----:B------:R-:W-:Y:S02]  /*6130*/  ISETP.NE.U32.AND P5, PT, R88, RZ, PT ;  /* 0x000000ff5800720c */ /* 0x000fe40003fa5070 */
[----:B------:R-:W-:Y:S02]  /*6140*/  ISETP.NE.U32.AND P3, PT, RZ, UR38, PT ;  /* 0x00000026ff007c0c */ /* 0x000fe4000bf65070 */
[----:B------:R-:W-:Y:S02]  /*6150*/  PLOP3.LUT P0, PT, PT, PT, PT, 0x8, 0x80 ;  /* 0x000000000080781c */ /* 0x000fe40003f0e170 */
[----:B------:R-:W-:Y:S02]  /*6160*/  ISETP.NE.AND.EX P5, PT, R89, RZ, PT, P5 ;  /* 0x000000ff5900720c */ /* 0x000fe40003fa5350 */
[----:B------:R-:W-:Y:S03]  /*6170*/  ISETP.NE.AND.EX P3, PT, RZ, UR39, PT, P3 ;  /* 0x00000027ff007c0c */ /* 0x000fe6000bf65330 */
[----:B------:R-:W-:Y:S01]  /*6180*/  @!P4 PLOP3.LUT P0, PT, P2, PT, PT, 0x80, 0x8 ;  /* 0x000000000008c81c */ /* 0x000fe2000170f070 */
[----:B------:R-:W-:Y:S01]  /*6190*/  @!UPT UIADD3 URZ, UPT, UPT, URZ, URZ, URZ ;  /* 0x000000fffffff290 */ /* 0x000fe2000fffe0ff */
[----:B------:R-:W-:Y:S11]  /*61a0*/  @!P2 BRA `(.L_x_110) ;  /* 0x00000000002ca947 */ /* 0x000ff60003800000 */
[----:B------:R-:W-:Y:S01]  /*61b0*/  ISETP.NE.U32.AND P1, PT, R90, RZ, PT ;  /* 0x000000ff5a00720c */ /* 0x000fe20003f25070 */
[----:B------:R-:W-:Y:S03]  /*61c0*/  IMAD.MOV.U32 R98, RZ, RZ, 0x1 ;  /* 0x00000001ff627424 */ /* 0x000fe600078e00ff */
[----:B------:R-:W-:Y:S11]  /*61d0*/  ISETP.NE.AND.EX P1, PT, R91, RZ, PT, P1 ;  /* 0x000000ff5b00720c */ /* 0x000ff60003f25310 */
[----:B------:R-:W-:Y:S02]  /*61e0*/  @!UPT UIADD3 URZ, UPT, UPT, URZ, URZ, URZ ;  /* 0x000000fffffff290 */ /* 0x000fe4000fffe0ff */
[----:B------:R-:W1:Y:S01]  /*61f0*/  @P1 LDC.64 R2, c[0x0][0x888] ;  /* 0x00022200ff021b82 */ /* 0x000e620000000a00 */
[----:B------:R-:W-:Y:S04]  /*6200*/  @P1 IMAD R0, R92, UR52, RZ ;  /* 0x000000345c001c24 */ /* 0x000fe8000f8e02ff */
[----:B-1----:R-:W-:Y:S04]  /*6210*/  @P1 IMAD.WIDE R2, R0, 0x4, R2 ;  /* 0x0000000400021825 */ /* 0x002fe800078e0202 */
[----:B------:R-:W-:Y:S01]  /*6220*/  HFMA2 R0, -RZ, RZ, 0, 5.9604644775390625e-08 ;  /* 0x00000001ff007431 */ /* 0x000fe200000001ff */
[----:B-----5:R1:W5:Y:S04]  /*6230*/  @P1 LDG.E R49, desc[UR50][R2.64] ;  /* 0x0000003202311981 */ /* 0x020368000c1e1900 */
[----:B------:R-:W-:Y:S01]  /*6240*/  @!P1 PRMT R98, R0, 0x7610, R98 ;  /* 0x0000761000629816 */ /* 0x000fe20000000062 */
[----:B-1----:R-:W2:Y:S06]  /*6250*/  @!P1 LDC R49, c[0x0][0x880] ;  /* 0x00022000ff319b82 */ /* 0x002eac0000000800 */
.L_x_110:
[----:B------:R-:W-:Y:S05]  /*6260*/  @!P5 BRA `(.L_x_111) ;  /* 0x000000000020d947 */ /* 0x000fea0003800000 */
[----:B------:R-:W-:Y:S04]  /*6270*/  ISETP.NE.U32.AND P1, PT, R86, RZ, PT ;  /* 0x000000ff5600720c */ /* 0x000fe80003f25070 */
[----:B------:R-:W-:Y:S11]  /*6280*/  ISETP.NE.AND.EX P1, PT, R87, RZ, PT, P1 ;  /* 0x000000ff5700720c */ /* 0x000ff60003f25310 */
[----:B------:R-:W-:Y:S02]  /*6290*/  @!UPT UIADD3 URZ, UPT, UPT, URZ, URZ, URZ ;  /* 0x000000fffffff290 */ /* 0x000fe4000fffe0ff */
[----:B------:R-:W1:Y:S01]  /*62a0*/  @P1 LDC.64 R2, c[0x0][0x8a8] ;  /* 0x00022a00ff021b82 */ /* 0x000e620000000a00 */
[----:B------:R-:W-:Y:S04]  /*62b0*/  @P1 IMAD R0, R88, UR52, RZ ;  /* 0x0000003458001c24 */ /* 0x000fe8000f8e02ff */
[----:B-1----:R-:W-:Y:S05]  /*62c0*/  @P1 IMAD.WIDE R2, R0, 0x4, R2 ;  /* 0x0000000400021825 */ /* 0x002fea00078e0202 */
[----:B-----5:R1:W5:Y:S02]  /*62d0*/  @P1 LDG.E R47, desc[UR50][R2.64] ;  /* 0x00000032022f1981 */ /* 0x020364000c1e1900 */
[----:B-1----:R-:W3:Y:S02]  /*62e0*/  @!P1 LDC R47, c[0x0][0x8a0] ;  /* 0x00022800ff2f9b82 */ /* 0x002ee40000000800 */
.L_x_111:
[----:B--2--5:R-:W-:Y:S01]  /*62f0*/  FSETP.NEU.AND P1, PT, R49, RZ, PT ;  /* 0x000000ff3100720b */ /* 0x024fe20003f2d000 */
[----:B------:R-:W1:Y:S01]  /*6300*/  LDCU UR4, c[0x0][0x8c8] ;  /* 0x00011900ff0477ac */ /* 0x000e620008000800 */
[----:B------:R-:W-:Y:S02]  /*6310*/  SEL R6, RZ, 0xffffffff, P3 ;  /* 0xffffffffff067807 */ /* 0x000fe40001800000 */
[----:B------:R-:W-:Y:S01]  /*6320*/  @!P4 LOP3.LUT P3, RZ, R98, 0xff, RZ, 0xc0, !PT ;  /* 0x000000ff62ffc812 */ /* 0x000fe2000786c0ff */
[----:B------:R-:W-:Y:S01]  /*6330*/  UISETP.NE.U32.AND UP0, UPT, UR44, URZ, UPT ;  /* 0x000000ff2c00728c */ /* 0x000fe2000bf05070 */
[----:B------:R-:W-:Y:S02]  /*6340*/  @!P4 SEL R0, RZ, 0xffffffff, P1 ;  /* 0xffffffffff00c807 */ /* 0x000fe40000800000 */
[----:B------:R-:W-:Y:S01]  /*6350*/  LOP3.LUT R107, R107, 0x1, RZ, 0x3c, !PT ;  /* 0x000000016b6b7812 */ /* 0x000fe200078e3cff */
[----:B------:R-:W-:Y:S01]  /*6360*/  UISETP.NE.AND.EX UP0, UPT, UR45, URZ, UPT, UP0 ;  /* 0x000000ff2d00728c */ /* 0x000fe2000bf05300 */
[----:B------:R-:W-:Y:S04]  /*6370*/  @P0 SEL R0, R6, R0, !P3 ;  /* 0x0000000006000207 */ /* 0x000fe80005800000 */
[----:B------:R-:W-:Y:S04]  /*6380*/  @!P4 LOP3.LUT R0, R0, 0x1, RZ, 0xc0, !PT ;  /* 0x000000010000c812 */ /* 0x000fe800078ec0ff */
[----:B------:R-:W-:Y:S01]  /*6390*/  ISETP.NE.U32.OR P5, PT, R0, 0x1, P4 ;  /* 0x000000010000780c */ /* 0x000fe200027a5470 */
[----:B-1----:R-:W-:Y:S03]  /*63a0*/  IMAD.U32 R2, RZ, RZ, UR4 ;  /* 0x00000004ff027e24 */ /* 0x002fe6000f8e00ff */
[----:B------:R-:W-:Y:S09]  /*63b0*/  P2R R115, PR, RZ, 0x20 ;  /* 0x00000020ff737803 */ /* 0x000ff20000000000 */
[----:B------:R-:W-:Y:S01]  /*63c0*/  @P5 SHF.L.U32 R7, R107, 0x1f, RZ ;  /* 0x0000001f6b075819 */ /* 0x000fe200000006ff */
[----:B------:R-:W-:Y:S06]  /*63d0*/  BRA.U !UP0, `(.L_x_112) ;  /* 0x0000000108507547 */ /* 0x000fec000b800000 */
[----:B------:R-:W-:Y:S02]  /*63e0*/  VIADD R0, R46, UR41 ;  /* 0x000000292e007c36 */ /* 0x000fe40008000000 */
[C---:B------:R-:W-:Y:S03]  /*63f0*/  VIADD R2, R45.reuse, UR42 ;  /* 0x0000002a2d027c36 */ /* 0x040fe60008000000 */
[----:B------:R-:W-:Y:S02]  /*6400*/  ISETP.GE.AND P0, PT, R0, UR37, PT ;  /* 0x0000002500007c0c */ /* 0x000fe4000bf06270 */
[----:B------:R-:W-:Y:S02]  /*6410*/  MOV R0, UR42 ;  /* 0x0000002a00007c02 */ /* 0x000fe40008000f00 */
[----:B------:R-:W-:Y:S11]  /*6420*/  ISETP.GE.OR P0, PT, R2, UR36, P0 ;  /* 0x0000002402007c0c */ /* 0x000ff60008706670 */
[----:B------:R-:W-:Y:S02]  /*6430*/  @!UPT UIADD3 URZ, UPT, UPT, URZ, URZ, URZ ;  /* 0x000000fffffff290 */ /* 0x000fe4000fffe0ff */
[----:B------:R-:W1:Y:S01]  /*6440*/  @!P0 LDC.64 R4, c[0x0][0x8d0] ;  /* 0x00023400ff048b82 */ /* 0x000e620000000a00 */
[----:B------:R-:W-:Y:S01]  /*6450*/  VOTEU.ALL UP0, P0 ;  /* 0x0000000000ff7886 */ /* 0x000fe20000000000 */
[----:B------:R-:W-:Y:S04]  /*6460*/  @!P0 IADD3 R2, P3, PT, R45, UR42, RZ ;  /* 0x0000002a2d028c10 */ /* 0x000fe8000ff7e0ff */
[----:B------:R-:W-:Y:S01]  /*6470*/  @!UP0 USHF.R.S32.HI UR4, URZ, 0x1f, UR52 ;  /* 0x0000001fff048899 */ /* 0x000fe20008011434 */
[----:B------:R-:W-:Y:S05]  /*6480*/  @!P0 LEA.HI.X.SX32 R3, R0, RZ, 0x1, P3 ;  /* 0x000000ff00038211 */ /* 0x000fea00018f0eff */
[C---:B-1----:R-:W-:Y:S02]  /*6490*/  @!P0 IMAD R0, R4.reuse, UR4, RZ ;  /* 0x0000000404008c24 */ /* 0x042fe4000f8e02ff */
[----:B------:R-:W-:Y:S04]  /*64a0*/  @!P0 IMAD.WIDE.U32 R2, R4, UR52, R2 ;  /* 0x0000003404028c25 */ /* 0x000fe8000f8e0002 */
[----:B------:R-:W-:Y:S01]  /*64b0*/  @!P0 IMAD R0, R5, UR52, R0 ;  /* 0x0000003405008c24 */ /* 0x000fe2000f8e0200 */
[C---:B------:R-:W-:Y:S03]  /*64c0*/  @!P0 LEA R4, P3, R2.reuse, UR44, 0x1 ;  /* 0x0000002c02048c11 */ /* 0x040fe6000f8608ff */
[----:B------:R-:W-:Y:S05]  /*64d0*/  @!P0 IMAD.IADD R0, R3, 0x1, R0 ;  /* 0x0000000103008824 */ /* 0x000fea00078e0200 */
[----:B------:R-:W-:Y:S01]  /*64e0*/  @!P0 LEA.HI.X R5, R2, UR45, R0, 0x1, P3 ;  /* 0x0000002d02058c11 */ /* 0x000fe200098f0c00 */
[----:B------:R-:W-:Y:S04]  /*64f0*/  HFMA2 R2, -RZ, RZ, 0, 0 ;  /* 0x00000000ff027431 */ /* 0x000fe800000001ff */
[----:B------:R-:W2:Y:S02]  /*6500*/  @!P0 LDG.E.U16 R4, desc[UR50][R4.64] ;  /* 0x0000003204048981 */ /* 0x000ea4000c1e1500 */
[----:B--2---:R-:W-:Y:S07]  /*6510*/  @!P0 IMAD.U32 R2, R4, 0x10000, RZ ;  /* 0x0001000004028824 */ /* 0x004fee00078e00ff */
.L_x_112:
[----:B------:R-:W1:Y:S01]  /*6520*/  @P5 SYNCS.PHASECHK.TRANS64.TRYWAIT P3, [UR47+0x80], R7 ;  /* 0x00008007ff0055a7 */ /* 0x000e62000806112f */
[C---:B------:R-:W-:Y:S01]  /*6530*/  LEA R118, R85.reuse, UR47, 0x3 ;  /* 0x0000002f55767c11 */ /* 0x040fe2000f8e18ff */
[----:B------:R-:W-:Y:S01]  /*6540*/  BSSY B1, `(.L_x_113) ;  /* 0x000002c000017945 */ /* 0x000fe20003800000 */
[----:B------:R-:W-:Y:S01]  /*6550*/  SHF.L.U32 R0, R106, 0x1f, RZ ;  /* 0x0000001f6a007819 */ /* 0x000fe200000006ff */
[----:B------:R-:W-:Y:S01]  /*6560*/  IMAD.MOV.U32 R61, RZ, RZ, 0x1 ;  /* 0x00000001ff3d7424 */ /* 0x000fe200078e00ff */
[----:B------:R-:W-:Y:S01]  /*6570*/  LOP3.LUT P4, R116, R98, 0xff, RZ, 0xc0, !PT ;  /* 0x000000ff62747812 */ /* 0x000fe2000788c0ff */
[----:B------:R-:W-:Y:S01]  /*6580*/  IMAD R51, R85, 0x80, R84 ;  /* 0x0000008055337824 */ /* 0x000fe200078e0254 */
[----:B------:R-:W-:Y:S01]  /*6590*/  SEL R3, RZ, 0xffffffff, P1 ;  /* 0xffffffffff037807 */ /* 0x000fe20000800000 */
[----:B------:R-:W-:Y:S01]  /*65a0*/  IMAD R117, R109, -0x10, R112 ;  /* 0xfffffff06d757824 */ /* 0x000fe200078e0270 */
[----:B------:R-:W-:Y:S01]  /*65b0*/  CS2R R82, SRZ ;  /* 0x0000000000527805 */ /* 0x000fe2000001ff00 */
[----:B------:R-:W-:Y:S01]  /*65c0*/  IMAD.MOV.U32 R60, RZ, RZ, RZ ;  /* 0x000000ffff3c7224 */ /* 0x000fe200078e00ff */
[----:B------:R-:W-:Y:S02]  /*65d0*/  @P2 SEL R3, R6, R3, !P4 ;  /* 0x0000000306032207 */ /* 0x000fe40006000000 */
[----:B------:R-:W-:Y:S02]  /*65e0*/  CS2R R80, SRZ ;  /* 0x0000000000507805 */ /* 0x000fe4000001ff00 */
[----:B------:R-:W-:Y:S02]  /*65f0*/  CS2R R74, SRZ ;  /* 0x00000000004a7805 */ /* 0x000fe4000001ff00 */
[----:B------:R-:W-:Y:S02]  /*6600*/  CS2R R72, SRZ ;  /* 0x0000000000487805 */ /* 0x000fe4000001ff00 */
[----:B------:R-:W-:Y:S01]  /*6610*/  LOP3.LUT R3, R3, 0x1, RZ, 0xc0, !PT ;  /* 0x0000000103037812 */ /* 0x000fe200078ec0ff */
[----:B------:R2:W4:Y:S01]  /*6620*/  SYNCS.PHASECHK.TRANS64.TRYWAIT P0, [R118+URZ+0xf0], R0 ;  /* 0x0000f000760075a7 */ /* 0x00052200080011ff */
[----:B------:R-:W-:Y:S02]  /*6630*/  CS2R R66, SRZ ;  /* 0x0000000000427805 */ /* 0x000fe4000001ff00 */
[----:B------:R-:W-:Y:S02]  /*6640*/  CS2R R64, SRZ ;  /* 0x0000000000407805 */ /* 0x000fe4000001ff00 */
[----:B------:R-:W-:Y:S02]  /*6650*/  ISETP.NE.U32.AND P1, PT, R3, 0x1, PT ;  /* 0x000000010300780c */ /* 0x000fe40003f25070 */
[----:B------:R-:W-:Y:S02]  /*6660*/  CS2R R58, SRZ ;  /* 0x00000000003a7805 */ /* 0x000fe4000001ff00 */
[----:B------:R-:W-:Y:S02]  /*6670*/  CS2R R56, SRZ ;  /* 0x0000000000387805 */ /* 0x000fe4000001ff00 */
[----:B------:R-:W-:Y:S02]  /*6680*/  P2R R62, PR, RZ, 0x2 ;  /* 0x00000002ff3e7803 */ /* 0x000fe40000000000 */
[----:B-1----:R-:W-:Y:S01]  /*6690*/  @P5 SEL R61, RZ, 0x1, !P3 ;  /* 0x00000001ff3d5807 */ /* 0x002fe20005800000 */
[----:B--2---:R-:W-:Y:S06]  /*66a0*/  @!P5 BRA `(.L_x_114) ;  /* 0x000000000054d947 */ /* 0x004fec0003800000 */
[----:B------:R-:W-:Y:S01]  /*66b0*/  IMAD.MOV.U32 R83, RZ, RZ, RZ ;  /* 0x000000ffff537224 */ /* 0x000fe200078e00ff */
[----:B------:R-:W-:Y:S01]  /*66c0*/  ISETP.NE.AND P1, PT, R61, RZ, PT ;  /* 0x000000ff3d00720c */ /* 0x000fe20003f25270 */
[----:B------:R-:W-:Y:S01]  /*66d0*/  BSSY B0, `(.L_x_115) ;  /* 0x000000c000007945 */ /* 0x000fe20003800000 */
[----:B------:R-:W-:Y:S02]  /*66e0*/  CS2R R58, SRZ ;  /* 0x00000000003a7805 */ /* 0x000fe4000001ff00 */
[----:B------:R-:W-:Y:S02]  /*66f0*/  CS2R R56, SRZ ;  /* 0x0000000000387805 */ /* 0x000fe4000001ff00 */
[----:B------:R-:W-:Y:S02]  /*6700*/  CS2R R66, SRZ ;  /* 0x0000000000427805 */ /* 0x000fe4000001ff00 */
[----:B------:R-:W-:Y:S02]  /*6710*/  CS2R R64, SRZ ;  /* 0x0000000000407805 */ /* 0x000fe4000001ff00 */
[----:B------:R-:W-:Y:S02]  /*6720*/  CS2R R74, SRZ ;  /* 0x00000000004a7805 */ /* 0x000fe4000001ff00 */
[----:B------:R-:W-:Y:S02]  /*6730*/  CS2R R72, SRZ ;  /* 0x0000000000487805 */ /* 0x000fe4000001ff00 */
[----:B------:R-:W-:Y:S01]  /*6740*/  CS2R R80, SRZ ;  /* 0x0000000000507805 */ /* 0x000fe2000001ff00 */
[----:B------:R-:W-:Y:S06]  /*6750*/  @P1 BRA `(.L_x_116) ;  /* 0x00000000000c1947 */ /* 0x000fec0003800000 */
[----:B------:R-:W-:Y:S04]  /*6760*/  SHF.L.U32 R4, R107, 0x1f, RZ ;  /* 0x0000001f6b047819 */ /* 0x000fe800000006ff */
[----:B------:R-:W1:Y:S02]  /*6770*/  SYNCS.PHASECHK.TRANS64.TRYWAIT P1, [UR47+0x80], R4 ;  /* 0x00008004ff0075a7 */ /* 0x000e64000802112f */
[----:B-1----:R-:W-:Y:S05]  /*6780*/  @!P1 BRA `(.L_x_117) ;  /* 0x0000004000609947 */ /* 0x002fea0003800000 */
.L_x_116:
[----:B------:R-:W-:Y:S05]  /*6790*/  BSYNC B0 ;  /* 0x0000000000007941 */ /* 0x000fea0003800000 */
.L_x_115:
[----:B------:R-:W-:Y:S02]  /*67a0*/  ISETP.NE.AND P1, PT, R62, RZ, PT ;  /* 0x000000ff3e00720c */ /* 0x000fe40003f25270 */
[----:B------:R-:W-:Y:S11]  /*67b0*/  MOV R60, 0x1 ;  /* 0x00000001003c7802 */ /* 0x000ff60000000f00 */
[----:B------:R2:W1:Y:S04]  /*67c0*/  @P1 LDS.128 R56, [R108] ;  /* 0x000000006c381984 */ /* 0x0004680000000c00 */
[----:B------:R2:W1:Y:S04]  /*67d0*/  @P1 LDS.128 R64, [R112+0x10] ;  /* 0x0000100070401984 */ /* 0x0004680000000c00 */
[----:B------:R2:W1:Y:S04]  /*67e0*/  @P1 LDS.128 R72, [R111+0x20] ;  /* 0x000020006f481984 */ /* 0x0004680000000c00 */
[----:B------:R2:W1:Y:S02]  /*67f0*/  @P1 LDS.128 R80, [R117+0x30] ;  /* 0x0000300075501984 */ /* 0x0004640000000c00 */
.L_x_114:
[----:B------:R-:W-:Y:S05]  /*6800*/  BSYNC B1 ;  /* 0x0000000000017941 */ /* 0x000fea0003800000 */
.L_x_113:
[----:B-1----:R-:W-:Y:S04]  /*6810*/  SHF.R.U32.HI R3, RZ, 0x15, R51 ;  /* 0x00000015ff037819 */ /* 0x002fe80000011633 */
[----:B------:R-:W-:Y:S01]  /*6820*/  LOP3.LUT P1, RZ, R3, 0x3, R99, 0x48, !PT ;  /* 0x0000000303ff7812 */ /* 0x000fe20007824863 */
[----:B------:R-:W-:Y:S01]  /*6830*/  @!UPT UIADD3 URZ, UPT, UPT, URZ, URZ, URZ ;  /* 0x000000fffffff290 */ /* 0x000fe2000fffe0ff */
[----:B----4-:R-:W-:Y:S11]  /*6840*/  @P0 BRA `(.L_x_118) ;  /* 0x0000000000080947 */ /* 0x010ff60003800000 */
[----:B------:R-:W1:Y:S02]  /*6850*/  SYNCS.PHASECHK.TRANS64.TRYWAIT P0, [R118+URZ+0xf0], R0 ;  /* 0x0000f000760075a7 */ /* 0x000e6400080011ff */
[----:B-1----:R-:W-:Y:S05]  /*6860*/  @!P0 BRA `(.L_x_119) ;  /* 0x0000004000408947 */ /* 0x002fea0003800000 */
.L_x_118:
[----:B------:R-:W-:Y:S05]  /*6870*/  @!P1 BRA `(.L_x_120) ;  /* 0x0000000000409947 */ /* 0x000fea0003800000 */
[----:B------:R-:W4:Y:S01]  /*6880*/  LDCU.64 UR8, c[0x4][0x70] ;  /* 0x01000e00ff0877ac */ /* 0x000f220008000a00 */
[----:B------:R-:W-:Y:S01]  /*6890*/  MOV R15, 0x0 ;  /* 0x00000000000f7802 */ /* 0x000fe20000000f00 */
[----:B------:R-:W-:Y:S02]  /*68a0*/  HFMA2 R12, -RZ, RZ, 0, 5.9604644775390625e-08 ;  /* 0x00000001ff0c7431 */ /* 0x000fe400000001ff */
[----:B------:R-:W-:Y:S02]  /*68b0*/  IMAD.MOV.U32 R8, RZ, RZ, 0x192 ;  /* 0x00000192ff087424 */ /* 0x000fe400078e00ff */
[----:B------:R-:W-:Y:S01]  /*68c0*/  IMAD.MOV.U32 R13, RZ, RZ, RZ ;  /* 0x000000ffff0d7224 */ /* 0x000fe200078e00ff */
[----:B------:R-:W5:Y:S01]  /*68d0*/  LDCU.64 UR6, c[0x4][0x78] ;  /* 0x01000f00ff0677ac */ /* 0x000f620008000a00 */
[----:B------:R-:W1:Y:S01]  /*68e0*/  LDC.64 R14, c[0x4][R15] ;  /* 0x010000000f0e7b82 */ /* 0x000e620000000a00 */
[----:B------:R-:W2:Y:S01]  /*68f0*/  LDCU.64 UR4, c[0x4][0x10] ;  /* 0x01000200ff0477ac */ /* 0x000ea20008000a00 */
[----:B----4-:R-:W-:Y:S01]  /*6900*/  MOV R5, UR9 ;  /* 0x0000000900057c02 */ /* 0x010fe20008000f00 */
[----:B------:R-:W-:Y:S01]  /*6910*/  IMAD.U32 R4, RZ, RZ, UR8 ;  /* 0x00000008ff047e24 */ /* 0x000fe2000f8e00ff */
[----:B-----5:R-:W-:Y:S01]  /*6920*/  MOV R7, UR7 ;  /* 0x0000000700077c02 */ /* 0x020fe20008000f00 */
[----:B------:R-:W-:Y:S01]  /*6930*/  IMAD.U32 R6, RZ, RZ, UR6 ;  /* 0x00000006ff067e24 */ /* 0x000fe2000f8e00ff */
[----:B--2---:R-:W-:Y:S01]  /*6940*/  MOV R11, UR5 ;  /* 0x00000005000b7c02 */ /* 0x004fe20008000f00 */
[----:B------:R-:W-:Y:S02]  /*6950*/  IMAD.U32 R10, RZ, RZ, UR4 ;  /* 0x00000004ff0a7e24 */ /* 0x000fe4000f8e00ff */
[----:B------:R-:W-:Y:S07]  /*6960*/  LEPC R20, `(.L_x_120) ;  /* 0x000000001014794e */ /* 0x000fee0000000000 */
[----:B-1-3--:R-:W-:Y:S05]  /*6970*/  CALL.ABS.NOINC R14 ;  /* 0x000000000e007343 */ /* 0x00afea0003c00000 */
.L_x_120:
[C---:B------:R-:W-:Y:S01]  /*6980*/  SHF.L.U32 R48, R56.reuse, 0x10, RZ ;  /* 0x0000001038307819 */ /* 0x040fe200000006ff */
[----:B------:R-:W-:Y:S05]  /*6990*/  WARPSYNC.ALL ;  /* 0x0000000000007948 */ /* 0x000fea0003800000 */
[----:B------:R-:W-:Y:S01]  /*69a0*/  R2UR UR4, R51 ;  /* 0x00000000330472ca */ /* 0x000fe200000e0000 */
[----:B------:R-:W-:Y:S01]  /*69b0*/  BSSY.RECONVERGENT B0, `(.L_x_121) ;  /* 0x000008c000007945 */ /* 0x000fe20003800200 */
[----:B------:R-:W-:Y:S02]  /*69c0*/  LOP3.LUT R50, R56, 0xffff0000, RZ, 0xc0, !PT ;  /* 0xffff000038327812 */ /* 0x000fe400078ec0ff */
[----:B------:R-:W-:Y:S09]  /*69d0*/  ISETP.NE.AND P0, PT, R104, RZ, PT ;  /* 0x000000ff6800720c */ /* 0x000ff20003f05270 */
[----:B------:R-:W1:Y:S02]  /*69e0*/  LDTM.x32 R4, tmem[UR4] ;  /* 0x00000004000479ee */ /* 0x000e6400082c0000 */
[C-C-:B-1-3--:R-:W-:Y:S01]  /*69f0*/  FFMA R0, R47.reuse, R4, R2.reuse ;  /* 0x000000042f007223 */ /* 0x14afe20000000002 */
[C-C-:B------:R-:W-:Y:S01]  /*6a00*/  FFMA R3, R47.reuse, R5, R2.reuse ;  /* 0x000000052f037223 */ /* 0x140fe20000000002 */
        /* <DEDUP_REMOVED lines=26> */
[--C-:B------:R-:W-:Y:S01]  /*6bb0*/  FFMA R28, R47, R32, R2.reuse ;  /* 0x000000202f1c7223 */ /* 0x100fe20000000002 */
[----:B------:R-:W-:Y:S01]  /*6bc0*/  SHF.L.U32 R32, R57, 0x10, RZ ;  /* 0x0000001039207819 */ /* 0x000fe200000006ff */
[--C-:B------:R-:W-:Y:S01]  /*6bd0*/  FFMA R29, R47, R33, R2.reuse ;  /* 0x000000212f1d7223 */ /* 0x100fe20000000002 */
[----:B------:R-:W-:Y:S01]  /*6be0*/  LOP3.LUT R33, R57, 0xffff0000, RZ, 0xc0, !PT ;  /* 0xffff000039217812 */ /* 0x000fe200078ec0ff */
[C-C-:B------:R-:W-:Y:S01]  /*6bf0*/  FFMA R34, R47.reuse, R34, R2.reuse ;  /* 0x000000222f227223 */ /* 0x140fe20000000002 */
[----:B------:R-:W-:Y:S01]  /*6c00*/  FFMA R35, R47, R35, R2 ;  /* 0x000000232f237223 */ /* 0x000fe20000000002 */
[C---:B------:R-:W-:Y:S01]  /*6c10*/  FFMA R0, R49.reuse, R48, R0 ;  /* 0x0000003031007223 */ /* 0x040fe20000000000 */
[C---:B------:R-:W-:Y:S01]  /*6c20*/  SHF.L.U32 R48, R58.reuse, 0x10, RZ ;  /* 0x000000103a307819 */ /* 0x040fe200000006ff */
[C---:B------:R-:W-:Y:S01]  /*6c30*/  FFMA R3, R49.reuse, R50, R3 ;  /* 0x0000003231037223 */ /* 0x040fe20000000003 */
[C---:B------:R-:W-:Y:S01]  /*6c40*/  FFMA R6, R49.reuse, R32, R6 ;  /* 0x0000002031067223 */ /* 0x040fe20000000006 */
[----:B------:R-:W-:Y:S01]  /*6c50*/  LOP3.LUT R32, R58, 0xffff0000, RZ, 0xc0, !PT ;  /* 0xffff00003a207812 */ /* 0x000fe200078ec0ff */
[C---:B------:R-:W-:Y:S01]  /*6c60*/  FFMA R7, R49.reuse, R33, R7 ;  /* 0x0000002131077223 */ /* 0x040fe20000000007 */
[----:B------:R-:W-:Y:S01]  /*6c70*/  FFMA R4, R49, R48, R4 ;  /* 0x0000003031047223 */ /* 0x000fe20000000004 */
[----:B------:R-:W-:Y:S02]  /*6c80*/  F2FP.BF16.F32.PACK_AB R52, R3, R0 ;  /* 0x000000000334723e */ /* 0x000fe400000010ff */
[----:B------:R-:W-:Y:S01]  /*6c90*/  SHF.L.U32 R0, R59, 0x10, RZ ;  /* 0x000000103b007819 */ /* 0x000fe200000006ff */
[----:B------:R-:W-:Y:S01]  /*6ca0*/  FFMA R5, R49, R32, R5 ;  /* 0x0000002031057223 */ /* 0x000fe20000000005 */
[----:B------:R-:W-:Y:S02]  /*6cb0*/  LOP3.LUT R3, R59, 0xffff0000, RZ, 0xc0, !PT ;  /* 0xffff00003b037812 */ /* 0x000fe400078ec0ff */
[----:B------:R-:W-:Y:S01]  /*6cc0*/  F2FP.BF16.F32.PACK_AB R53, R7, R6 ;  /* 0x000000060735723e */ /* 0x000fe200000010ff */
[C---:B------:R-:W-:Y:S01]  /*6cd0*/  FFMA R10, R49.reuse, R0, R10 ;  /* 0x00000000310a7223 */ /* 0x040fe2000000000a */
[C---:B------:R-:W-:Y:S01]  /*6ce0*/  SHF.L.U32 R0, R64.reuse, 0x10, RZ ;  /* 0x0000001040007819 */ /* 0x040fe200000006ff */
[----:B------:R-:W-:Y:S01]  /*6cf0*/  FFMA R11, R49, R3, R11 ;  /* 0x00000003310b7223 */ /* 0x000fe2000000000b */
[----:B------:R-:W-:Y:S02]  /*6d00*/  F2FP.BF16.F32.PACK_AB R54, R5, R4 ;  /* 0x000000040536723e */ /* 0x000fe400000010ff */
[----:B------:R-:W-:Y:S01]  /*6d10*/  LOP3.LUT R3, R64, 0xffff0000, RZ, 0xc0, !PT ;  /* 0xffff000040037812 */ /* 0x000fe200078ec0ff */
[----:B------:R-:W-:Y:S01]  /*6d20*/  FFMA R8, R49, R0, R8 ;  /* 0x0000000031087223 */ /* 0x000fe20000000008 */
[C---:B------:R-:W-:Y:S02]  /*6d30*/  SHF.L.U32 R4, R65.reuse, 0x10, RZ ;  /* 0x0000001041047819 */ /* 0x040fe400000006ff */
[----:B------:R-:W-:Y:S01]  /*6d40*/  LOP3.LUT R0, R65, 0xffff0000, RZ, 0xc0, !PT ;  /* 0xffff000041007812 */ /* 0x000fe200078ec0ff */
[C---:B------:R-:W-:Y:S01]  /*6d50*/  FFMA R9, R49.reuse, R3, R9 ;  /* 0x0000000331097223 */ /* 0x040fe20000000009 */
[C---:B------:R-:W-:Y:S01]  /*6d60*/  SHF.L.U32 R3, R66.reuse, 0x10, RZ ;  /* 0x0000001042037819 */ /* 0x040fe200000006ff */
[----:B------:R-:W-:Y:S01]  /*6d70*/  FFMA R14, R49, R4, R14 ;  /* 0x00000004310e7223 */ /* 0x000fe2000000000e */
[----:B------:R-:W-:Y:S01]  /*6d80*/  SHF.L.U32 R4, R67, 0x10, RZ ;  /* 0x0000001043047819 */ /* 0x000fe200000006ff */
[C---:B------:R-:W-:Y:S01]  /*6d90*/  FFMA R15, R49.reuse, R0, R15 ;  /* 0x00000000310f7223 */ /* 0x040fe2000000000f */
[----:B------:R-:W-:Y:S01]  /*6da0*/  LOP3.LUT R0, R66, 0xffff0000, RZ, 0xc0, !PT ;  /* 0xffff000042007812 */ /* 0x000fe200078ec0ff */
[----:B------:R-:W-:Y:S01]  /*6db0*/  FFMA R12, R49, R3, R12 ;  /* 0x00000003310c7223 */ /* 0x000fe2000000000c */
[C---:B------:R-:W-:Y:S02]  /*6dc0*/  SHF.L.U32 R3, R72.reuse, 0x10, RZ ;  /* 0x0000001048037819 */ /* 0x040fe400000006ff */
[----:B------:R-:W-:Y:S01]  /*6dd0*/  F2FP.BF16.F32.PACK_AB R55, R11, R10 ;  /* 0x0000000a0b37723e */ /* 0x000fe200000010ff */
[----:B------:R-:W-:Y:S01]  /*6de0*/  FFMA R13, R49, R0, R13 ;  /* 0x00000000310d7223 */ /* 0x000fe2000000000d */
[----:B------:R-:W-:Y:S01]  /*6df0*/  LOP3.LUT R0, R67, 0xffff0000, RZ, 0xc0, !PT ;  /* 0xffff000043007812 */ /* 0x000fe200078ec0ff */
[----:B------:R-:W-:Y:S01]  /*6e00*/  FFMA R18, R49, R4, R18 ;  /* 0x0000000431127223 */ /* 0x000fe20000000012 */
[----:B------:R-:W-:Y:S01]  /*6e10*/  LOP3.LUT R4, R72, 0xffff0000, RZ, 0xc0, !PT ;  /* 0xffff000048047812 */ /* 0x000fe200078ec0ff */
[----:B------:R1:W-:Y:S01]  /*6e20*/  STS.128 [R108], R52 ;  /* 0x000000346c007388 */ /* 0x0003e20000000c00 */
[----:B------:R-:W-:Y:S01]  /*6e30*/  F2FP.BF16.F32.PACK_AB R8, R9, R8 ;  /* 0x000000080908723e */ /* 0x000fe200000010ff */
[----:B------:R-:W-:Y:S01]  /*6e40*/  FFMA R19, R49, R0, R19 ;  /* 0x0000000031137223 */ /* 0x000fe20000000013 */
[----:B------:R-:W-:Y:S01]  /*6e50*/  SHF.L.U32 R0, R73, 0x10, RZ ;  /* 0x0000001049007819 */ /* 0x000fe200000006ff */
[----:B------:R-:W-:Y:S01]  /*6e60*/  FFMA R16, R49, R3, R16 ;  /* 0x0000000331107223 */ /* 0x000fe20000000010 */
[----:B------:R-:W-:Y:S01]  /*6e70*/  LOP3.LUT R3, R73, 0xffff0000, RZ, 0xc0, !PT ;  /* 0xffff000049037812 */ /* 0x000fe200078ec0ff */
[----:B------:R-:W-:Y:S01]  /*6e80*/  FFMA R17, R49, R4, R17 ;  /* 0x0000000431117223 */ /* 0x000fe20000000011 */
[----:B------:R-:W-:Y:S01]  /*6e90*/  SHF.L.U32 R4, R75, 0x10, RZ ;  /* 0x000000104b047819 */ /* 0x000fe200000006ff */
[C---:B------:R-:W-:Y:S01]  /*6ea0*/  FFMA R22, R49.reuse, R0, R22 ;  /* 0x0000000031167223 */ /* 0x040fe20000000016 */
[C---:B------:R-:W-:Y:S01]  /*6eb0*/  SHF.L.U32 R0, R74.reuse, 0x10, RZ ;  /* 0x000000104a007819 */ /* 0x040fe200000006ff */
[----:B------:R-:W-:Y:S01]  /*6ec0*/  FFMA R23, R49, R3, R23 ;  /* 0x0000000331177223 */ /* 0x000fe20000000017 */
[----:B------:R-:W-:Y:S02]  /*6ed0*/  LOP3.LUT R3, R74, 0xffff0000, RZ, 0xc0, !PT ;  /* 0xffff00004a037812 */ /* 0x000fe400078ec0ff */
[----:B------:R-:W-:Y:S01]  /*6ee0*/  F2FP.BF16.F32.PACK_AB R9, R15, R14 ;  /* 0x0000000e0f09723e */ /* 0x000fe200000010ff */
[----:B------:R-:W-:Y:S01]  /*6ef0*/  FFMA R20, R49, R0, R20 ;  /* 0x0000000031147223 */ /* 0x000fe20000000014 */
[----:B------:R-:W-:Y:S01]  /*6f00*/  LOP3.LUT R0, R75, 0xffff0000, RZ, 0xc0, !PT ;  /* 0xffff00004b007812 */ /* 0x000fe200078ec0ff */
[C---:B------:R-:W-:Y:S01]  /*6f10*/  FFMA R21, R49.reuse, R3, R21 ;  /* 0x0000000331157223 */ /* 0x040fe20000000015 */
[C---:B------:R-:W-:Y:S01]  /*6f20*/  FFMA R26, R49.reuse, R4, R26 ;  /* 0x00000004311a7223 */ /* 0x040fe2000000001a */
[C---:B------:R-:W-:Y:S02]  /*6f30*/  SHF.L.U32 R3, R80.reuse, 0x10, RZ ;  /* 0x0000001050037819 */ /* 0x040fe400000006ff */
[----:B------:R-:W-:Y:S01]  /*6f40*/  FFMA R27, R49, R0, R27 ;  /* 0x00000000311b7223 */ /* 0x000fe2000000001b */
[----:B------:R-:W-:Y:S02]  /*6f50*/  LOP3.LUT R0, R80, 0xffff0000, RZ, 0xc0, !PT ;  /* 0xffff000050007812 */ /* 0x000fe400078ec0ff */
[----:B------:R-:W-:Y:S01]  /*6f60*/  SHF.L.U32 R4, R81, 0x10, RZ ;  /* 0x0000001051047819 */ /* 0x000fe200000006ff */
[----:B------:R-:W-:Y:S01]  /*6f70*/  FFMA R24, R49, R3, R24 ;  /* 0x0000000331187223 */ /* 0x000fe20000000018 */
[----:B------:R-:W-:Y:S01]  /*6f80*/  F2FP.BF16.F32.PACK_AB R10, R13, R12 ;  /* 0x0000000c0d0a723e */ /* 0x000fe200000010ff */
[----:B------:R-:W-:Y:S01]  /*6f90*/  FFMA R25, R49, R0, R25 ;  /* 0x0000000031197223 */ /* 0x000fe20000000019 */
[----:B------:R-:W-:Y:S01]  /*6fa0*/  F2FP.BF16.F32.PACK_AB R11, R19, R18 ;  /* 0x00000012130b723e */ /* 0x000fe200000010ff */
[----:B------:R-:W-:Y:S01]  /*6fb0*/  FFMA R30, R49, R4, R30 ;  /* 0x00000004311e7223 */ /* 0x000fe2000000001e */
[----:B------:R-:W-:Y:S02]  /*6fc0*/  LOP3.LUT R0, R81, 0xffff0000, RZ, 0xc0, !PT ;  /* 0xffff000051007812 */ /* 0x000fe400078ec0ff */
[C---:B------:R-:W-:Y:S01]  /*6fd0*/  SHF.L.U32 R3, R82.reuse, 0x10, RZ ;  /* 0x0000001052037819 */ /* 0x040fe200000006ff */
[----:B------:R1:W-:Y:S01]  /*6fe0*/  STS.128 [R112+0x10], R8 ;  /* 0x0000100870007388 */ /* 0x0003e20000000c00 */
[----:B------:R-:W-:Y:S01]  /*6ff0*/  LOP3.LUT R4, R82, 0xffff0000, RZ, 0xc0, !PT ;  /* 0xffff000052047812 */ /* 0x000fe200078ec0ff */
[----:B------:R-:W-:Y:S01]  /*7000*/  FFMA R31, R49, R0, R31 ;  /* 0x00000000311f7223 */ /* 0x000fe2000000001f */
[----:B------:R-:W-:Y:S01]  /*7010*/  SHF.L.U32 R5, R83, 0x10, RZ ;  /* 0x0000001053057819 */ /* 0x000fe200000006ff */
[----:B------:R-:W-:Y:S01]  /*7020*/  FFMA R28, R49, R3, R28 ;  /* 0x00000003311c7223 */ /* 0x000fe2000000001c */
[----:B------:R-:W-:Y:S01]  /*7030*/  LOP3.LUT R6, R83, 0xffff0000, RZ, 0xc0, !PT ;  /* 0xffff000053067812 */ /* 0x000fe200078ec0ff */
[----:B------:R-:W-:Y:S01]  /*7040*/  FFMA R29, R49, R4, R29 ;  /* 0x00000004311d7223 */ /* 0x000fe2000000001d */
[----:B------:R-:W-:Y:S01]  /*7050*/  F2FP.BF16.F32.PACK_AB R16, R17, R16 ;  /* 0x000000101110723e */ /* 0x000fe200000010ff */
[----:B------:R-:W-:Y:S01]  /*7060*/  FFMA R34, R49, R5, R34 ;  /* 0x0000000531227223 */ /* 0x000fe20000000022 */
[----:B------:R-:W-:Y:S01]  /*7070*/  F2FP.BF16.F32.PACK_AB R17, R23, R22 ;  /* 0x000000161711723e */ /* 0x000fe200000010ff */
[----:B------:R-:W-:Y:S01]  /*7080*/  FFMA R35, R49, R6, R35 ;  /* 0x0000000631237223 */ /* 0x000fe20000000023 */
[----:B------:R-:W-:Y:S02]  /*7090*/  F2FP.BF16.F32.PACK_AB R18, R21, R20 ;  /* 0x000000141512723e */ /* 0x000fe400000010ff */
[----:B------:R-:W-:Y:S02]  /*70a0*/  F2FP.BF16.F32.PACK_AB R19, R27, R26 ;  /* 0x0000001a1b13723e */ /* 0x000fe400000010ff */
[----:B------:R-:W-:Y:S02]  /*70b0*/  F2FP.BF16.F32.PACK_AB R24, R25, R24 ;  /* 0x000000181918723e */ /* 0x000fe400000010ff */
[----:B------:R-:W-:Y:S01]  /*70c0*/  F2FP.BF16.F32.PACK_AB R25, R31, R30 ;  /* 0x0000001e1f19723e */ /* 0x000fe200000010ff */
[----:B------:R1:W-:Y:S01]  /*70d0*/  STS.128 [R111+0x20], R16 ;  /* 0x000020106f007388 */ /* 0x0003e20000000c00 */
[----:B------:R-:W-:Y:S02]  /*70e0*/  F2FP.BF16.F32.PACK_AB R26, R29, R28 ;  /* 0x0000001c1d1a723e */ /* 0x000fe400000010ff */
[----:B------:R-:W-:Y:S05]  /*70f0*/  F2FP.BF16.F32.PACK_AB R27, R35, R34 ;  /* 0x00000022231b723e */ /* 0x000fea00000010ff */
[----:B------:R1:W-:Y:S01]  /*7100*/  STS.128 [R117+0x30], R24 ;  /* 0x0000301875007388 */ /* 0x0003e20000000c00 */
[----:B------:R-:W-:Y:S01]  /*7110*/  @!PT LDS RZ, [RZ] ;  /* 0x00000000fffff984 */ /* 0x000fe20000000800 */
[----:B------:R-:W-:Y:S01]  /*7120*/  @!PT LDS RZ, [RZ] ;  /* 0x00000000fffff984 */ /* 0x000fe20000000800 */
[----:B------:R-:W-:Y:S01]  /*7130*/  @!PT LDS RZ, [RZ] ;  /* 0x00000000fffff984 */ /* 0x000fe20000000800 */
[----:B------:R-:W-:Y:S01]  /*7140*/  @!PT LDS RZ, [RZ] ;  /* 0x00000000fffff984 */ /* 0x000fe20000000800 */
[----:B------:R3:W-:Y:S07]  /*7150*/  MEMBAR.ALL.CTA ;  /* 0x0000000000007992 */ /* 0x0007ee0000008000 */
[----:B---3--:R-:W3:Y:S02]  /*7160*/  FENCE.VIEW.ASYNC.S ;  /* 0x00000000000073c6 */ /* 0x008ee40000000000 */
[----:B---3--:R-:W-:Y:S06]  /*7170*/  BAR.SYNC.DEFER_BLOCKING 0x1, 0x80 ;  /* 0x0042000000007b1d */ /* 0x008fec0000010000 */
[----:B------:R-:W-:Y:S05]  /*7180*/  @P0 BRA `(.L_x_122) ;  /* 0x0000000000380947 */ /* 0x000fea0003800000 */
[----:B------:R-:W-:Y:S02]  /*7190*/  UIADD3 UR4, UPT, UPT, UR47, 0x200, URZ ;  /* 0x000002002f047890 */ /* 0x000fe4000fffe0ff */
[----:B------:R-:W-:Y:S01]  /*71a0*/  UIADD3 UR8, UP0, UPT, UR54, 0x680, URZ ;  /* 0x0000068036087890 */ /* 0x000fe2000ff1e0ff */
[----:B------:R-:W-:Y:S01]  /*71b0*/  UMOV UR43, UR52 ;  /* 0x00000034002b7c82 */ /* 0x000fe20008000000 */
[----:B------:R-:W-:Y:S02]  /*71c0*/  UIADD3 UR5, UPT, UPT, UR41, 0x80, URZ ;  /* 0x0000008029057890 */ /* 0x000fe4000fffe0ff */
[----:B------:R-:W-:Y:S01]  /*71d0*/  MOV R103, UR4 ;  /* 0x0000000400677c02 */ /* 0x000fe20008000f00 */
[----:B------:R-:W-:Y:S02]  /*71e0*/  UIADD3.X UR9, UPT, UPT, URZ, UR55, URZ, UP0, !UPT ;  /* 0x00000037ff097290 */ /* 0x000fe400087fe4ff */
[----:B------:R-:W-:Y:S01]  /*71f0*/  UIADD3 UR4, UPT, UPT, UR47, 0x1200, URZ ;  /* 0x000012002f047890 */ /* 0x000fe2000fffe0ff */
[----:B------:R-:W-:Y:S01]  /*7200*/  R2UR UR40, R103 ;  /* 0x00000000672872ca */ /* 0x000fe200000e0000 */
[----:B------:R-:W-:Y:S01]  /*7210*/  UMOV UR6, UR42 ;  /* 0x0000002a00067c82 */ /* 0x000fe20008000000 */
[----:B------:R-:W-:Y:S11]  /*7220*/  UMOV UR7, UR52 ;  /* 0x0000003400077c82 */ /* 0x000ff60008000000 */
[----:B------:R3:W-:Y:S01]  /*7230*/  UTMASTG.3D [UR40], [UR8] ;  /* 0x00000028080073b5 */ /* 0x0007e20008010000 */
[----:B------:R3:W-:Y:S01]  /*7240*/  UTMASTG.3D [UR4], [UR8] ;  /* 0x00000004080073b5 */ /* 0x0007e20008010000 */
[----:B------:R0:W-:Y:S01]  /*7250*/  UTMACMDFLUSH ;  /* 0x00000000000079b7 */ /* 0x0001e20000000000 */
[----:B---3--:R-:W-:Y:S04]  /*7260*/  DEPBAR.LE SB0, 0x1 ;  /* 0x000080400000791a */ /* 0x008fe80000000000 */
.L_x_122:
[----:B------:R-:W-:Y:S05]  /*7270*/  BSYNC.RECONVERGENT B0 ;  /* 0x0000000000007941 */ /* 0x000fea0003800200 */
.L_x_121:
[----:B------:R-:W-:Y:S01]  /*7280*/  BAR.SYNC.DEFER_BLOCKING 0x1, 0x80 ;  /* 0x0042000000007b1d */ /* 0x000fe20000010000 */
[----:B------:R-:W-:Y:S01]  /*7290*/  ISETP.NE.AND P1, PT, R115, RZ, PT ;  /* 0x000000ff7300720c */ /* 0x000fe20003f25270 */
[----:B------:R-:W-:Y:S01]  /*72a0*/  UISETP.NE.AND UP0, UPT, UR49, URZ, UPT ;  /* 0x000000ff3100728c */ /* 0x000fe2000bf05270 */
[----:B------:R-:W-:Y:S11]  /*72b0*/  LEA R3, R60, UR47, 0x3 ;  /* 0x0000002f3c037c11 */ /* 0x000ff6000f8e18ff */
[----:B------:R-:W-:Y:S01]  /*72c0*/  @P1 SHF.L.U32 R4, R107, 0x1f, RZ ;  /* 0x0000001f6b041819 */ /* 0x000fe200000006ff */
[----:B------:R-:W-:Y:S06]  /*72d0*/  BRA.U !UP0, `(.L_x_123) ;  /* 0x0000000108247547 */ /* 0x000fec000b800000 */
[----:B------:R-:W-:Y:S01]  /*72e0*/  IMAD.U32 R5, RZ, RZ, UR53 ;  /* 0x00000035ff057e24 */ /* 0x000fe2000f8e00ff */
[----:B------:R-:W-:Y:S01]  /*72f0*/  MOV R0, UR46 ;  /* 0x0000002e00007c02 */ /* 0x000fe20008000f00 */
[----:B------:R-:W-:Y:S03]  /*7300*/  UIADD3 UR53, UPT, UPT, UR53, 0x1, URZ ;  /* 0x0000000135357890 */ /* 0x000fe6000fffe0ff */
[----:B------:R-:W-:Y:S01]  /*7310*/  @P1 LEA R5, R5, UR47, 0x3 ;  /* 0x0000002f05051c11 */ /* 0x000fe2000f8e18ff */
[----:B------:R-:W-:Y:S04]  /*7320*/  UISETP.NE.AND UP0, UPT, UR53, 0x4, UPT ;  /* 0x000000043500788c */ /* 0x000fe8000bf05270 */
[----:B------:R-:W-:Y:S01]  /*7330*/  @P1 VIADD R5, R5, 0xa0 ;  /* 0x000000a005051836 */ /* 0x000fe20000000000 */
[----:B------:R-:W-:Y:S04]  /*7340*/  USEL UR53, UR53, URZ, UP0 ;  /* 0x000000ff35357287 */ /* 0x000fe80008000000 */
[----:B------:R-:W-:Y:S04]  /*7350*/  @P1 PRMT R0, R0, 0x654, R5 ;  /* 0x0000065400001816 */ /* 0x000fe80000000005 */
[----:B------:R3:W-:Y:S04]  /*7360*/  @P1 SYNCS.ARRIVE.TRANS64.RED.A1T0 RZ, [R0+URZ], RZ ;  /* 0x000000ff00ff19a7 */ /* 0x0007e800081004ff */
.L_x_123:
[----:B------:R-:W4:Y:S01]  /*7370*/  @P1 SYNCS.PHASECHK.TRANS64.TRYWAIT P0, [R3+URZ+0x80], R4 ;  /* 0x00008004030015a7 */ /* 0x000f2200080011ff */
[----:B------:R-:W-:Y:S01]  /*7380*/  BSSY B1, `(.L_x_124) ;  /* 0x0000016000017945 */ /* 0x000fe20003800000 */
[----:B----4-:R-:W-:Y:S03]  /*7390*/  @P1 SEL R61, RZ, 0x1, !P0 ;  /* 0x00000001ff3d1807 */ /* 0x010fe60004000000 */
[----:B------:R-:W-:Y:S05]  /*73a0*/  @!P1 BRA `(.L_x_125) ;  /* 0x00000000004c9947 */ /* 0x000fea0003800000 */
[----:B------:R-:W-:Y:S01]  /*73b0*/  ISETP.NE.AND P0, PT, R61, RZ, PT ;  /* 0x000000ff3d00720c */ /* 0x000fe20003f05270 */
[----:B------:R-:W-:Y:S01]  /*73c0*/  BSSY B0, `(.L_x_126) ;  /* 0x000000b000007945 */ /* 0x000fe20003800000 */
[----:B------:R-:W-:Y:S11]  /*73d0*/  ISETP.NE.AND P1, PT, R62, RZ, PT ;  /* 0x000000ff3e00720c */ /* 0x000ff60003f25270 */
[----:B------:R-:W-:Y:S02]  /*73e0*/  @!UPT UIADD3 URZ, UPT, UPT, URZ, URZ, URZ ;  /* 0x000000fffffff290 */ /* 0x000fe4000fffe0ff */
[C---:B------:R-:W-:Y:S01]  /*73f0*/  @P1 IMAD R7, R60.reuse, 0x2000, R108 ;  /* 0x000020003c071824 */ /* 0x040fe200078e026c */
[C---:B------:R-:W-:Y:S01]  /*7400*/  @P1 LEA R5, R60.reuse, R111, 0xd ;  /* 0x0000006f3c051211 */ /* 0x040fe200078e68ff */
[C---:B------:R-:W-:Y:S02]  /*7410*/  @P1 IMAD R6, R60.reuse, 0x2000, R112 ;  /* 0x000020003c061824 */ /* 0x040fe400078e0270 */
[----:B------:R-:W-:Y:S01]  /*7420*/  @P1 IMAD R4, R60, 0x2000, R117 ;  /* 0x000020003c041824 */ /* 0x000fe200078e0275 */
[----:B------:R-:W-:Y:S06]  /*7430*/  @P0 BRA `(.L_x_127) ;  /* 0x00000000000c0947 */ /* 0x000fec0003800000 */
[----:B---3--:R-:W-:Y:S04]  /*7440*/  SHF.L.U32 R0, R107, 0x1f, RZ ;  /* 0x0000001f6b007819 */ /* 0x008fe800000006ff */
[----:B------:R-:W3:Y:S02]  /*7450*/  SYNCS.PHASECHK.TRANS64.TRYWAIT P0, [R3+URZ+0x80], R0 ;  /* 0x00008000030075a7 */ /* 0x000ee400080011ff */
[----:B---3--:R-:W-:Y:S05]  /*7460*/  @!P0 BRA `(.L_x_128) ;  /* 0x0000003400548947 */ /* 0x008fea0003800000 */
.L_x_127:
[----:B------:R-:W-:Y:S05]  /*7470*/  BSYNC B0 ;  /* 0x0000000000007941 */ /* 0x000fea0003800000 */
.L_x_126:
[----:B------:R-:W-:Y:S02]  /*7480*/  ISETP.NE.AND P0, PT, R62, RZ, PT ;  /* 0x000000ff3e00720c */ /* 0x000fe40003f05270 */
[----:B------:R-:W-:Y:S11]  /*7490*/  IADD3 R60, PT, PT, R60, 0x1, RZ ;  /* 0x000000013c3c7810 */ /* 0x000ff60007ffe0ff */
[----:B------:R4:W1:Y:S04]  /*74a0*/  @P0 LDS.128 R56, [R7] ;  /* 0x0000000007380984 */ /* 0x0008680000000c00 */
[----:B------:R4:W1:Y:S04]  /*74b0*/  @P0 LDS.128 R64, [R6+0x10] ;  /* 0x0000100006400984 */ /* 0x0008680000000c00 */
[----:B------:R4:W1:Y:S04]  /*74c0*/  @P0 LDS.128 R72, [R5+0x20] ;  /* 0x0000200005480984 */ /* 0x0008680000000c00 */
[----:B------:R4:W1:Y:S02]  /*74d0*/  @P0 LDS.128 R80, [R4+0x30] ;  /* 0x0000300004500984 */ /* 0x0008640000000c00 */
.L_x_125:
[----:B------:R-:W-:Y:S05]  /*74e0*/  BSYNC B1 ;  /* 0x0000000000017941 */ /* 0x000fea0003800000 */
.L_x_124:
[----:B---3--:R-:W-:Y:S05]  /*74f0*/  VIADD R0, R51, 0x20 ;  /* 0x0000002033007836 */ /* 0x008fea0000000000 */
[----:B------:R-:W-:Y:S04]  /*7500*/  SHF.R.U32.HI R0, RZ, 0x15, R0 ;  /* 0x00000015ff007819 */ /* 0x000fe80000011600 */
[----:B------:R-:W-:Y:S11]  /*7510*/  LOP3.LUT P0, RZ, R0, 0x3, R99, 0x48, !PT ;  /* 0x0000000300ff7812 */ /* 0x000ff60007804863 */
[----:B------:R-:W-:Y:S02]  /*7520*/  @!UPT UIADD3 URZ, UPT, UPT, URZ, URZ, URZ ;  /* 0x000000fffffff290 */ /* 0x000fe4000fffe0ff */
[----:B------:R-:W-:Y:S05]  /*7530*/  @!P0 BRA `(.L_x_129) ;  /* 0x0000000000408947 */ /* 0x000fea0003800000 */
[----:B------:R-:W4:Y:S01]  /*7540*/  LDCU.64 UR8, c[0x4][0x70] ;  /* 0x01000e00ff0877ac */ /* 0x000f220008000a00 */
[----:B------:R-:W-:Y:S01]  /*7550*/  MOV R15, 0x0 ;  /* 0x00000000000f7802 */ /* 0x000fe20000000f00 */
[----:B------:R-:W-:Y:S02]  /*7560*/  HFMA2 R12, -RZ, RZ, 0, 5.9604644775390625e-08 ;  /* 0x00000001ff0c7431 */ /* 0x000fe400000001ff */
[----:B-1----:R-:W-:Y:S02]  /*7570*/  IMAD.MOV.U32 R8, RZ, RZ, 0x192 ;  /* 0x00000192ff087424 */ /* 0x002fe400078e00ff */
[----:B------:R-:W-:Y:S01]  /*7580*/  IMAD.MOV.U32 R13, RZ, RZ, RZ ;  /* 0x000000ffff0d7224 */ /* 0x000fe200078e00ff */
[----:B------:R-:W1:Y:S01]  /*7590*/  LDCU.64 UR6, c[0x4][0x78] ;  /* 0x01000f00ff0677ac */ /* 0x000e620008000a00 */
[----:B------:R-:W3:Y:S01]  /*75a0*/  LDC.64 R14, c[0x4][R15] ;  /* 0x010000000f0e7b82 */ /* 0x000ee20000000a00 */
[----:B------:R-:W5:Y:S01]  /*75b0*/  LDCU.64 UR4, c[0x4][0x10] ;  /* 0x01000200ff0477ac */ /* 0x000f620008000a00 */
[----:B----4-:R-:W-:Y:S01]  /*75c0*/  MOV R5, UR9 ;  /* 0x0000000900057c02 */ /* 0x010fe20008000f00 */
[----:B------:R-:W-:Y:S01]  /*75d0*/  IMAD.U32 R4, RZ, RZ, UR8 ;  /* 0x00000008ff047e24 */ /* 0x000fe2000f8e00ff */
[----:B-1----:R-:W-:Y:S01]  /*75e0*/  MOV R7, UR7 ;  /* 0x0000000700077c02 */ /* 0x002fe20008000f00 */
[----:B------:R-:W-:Y:S01]  /*75f0*/  IMAD.U32 R6, RZ, RZ, UR6 ;  /* 0x00000006ff067e24 */ /* 0x000fe2000f8e00ff */
[----:B-----5:R-:W-:Y:S01]  /*7600*/  MOV R11, UR5 ;  /* 0x00000005000b7c02 */ /* 0x020fe20008000f00 */
[----:B------:R-:W-:Y:S02]  /*7610*/  IMAD.U32 R10, RZ, RZ, UR4 ;  /* 0x00000004ff0a7e24 */ /* 0x000fe4000f8e00ff */
[----:B------:R-:W-:Y:S07]  /*7620*/  LEPC R20, `(.L_x_129) ;  /* 0x000000001014794e */ /* 0x000fee0000000000 */
[----:B--23--:R-:W-:Y:S05]  /*7630*/  CALL.ABS.NOINC R14 ;  /* 0x000000000e007343 */ /* 0x00cfea0003c00000 */
.L_x_129:
[----:B------:R-:W-:Y:S01]  /*7640*/  ISETP.NE.AND P6, PT, R115, RZ, PT ;  /* 0x000000ff7300720c */ /* 0x000fe20003fc5270 */
[----:B------:R-:W-:Y:S05]  /*7650*/  WARPSYNC.ALL ;  /* 0x0000000000007948 */ /* 0x000fea0003800000 */
[----:B------:R-:W-:Y:S01]  /*7660*/  R2UR UR4, R51 ;  /* 0x00000000330472ca */ /* 0x000fe200000e0000 */
[----:B------:R-:W-:Y:S01]  /*7670*/  BSSY.RECONVERGENT B0, `(.L_x_130) ;  /* 0x0000094000007945 */ /* 0x000fe20003800200 */
[----:B------:R-:W-:Y:S02]  /*7680*/  MOV R50, UR53 ;  /* 0x0000003500327c02 */ /* 0x000fe40008000f00 */
[----:B-1----:R-:W-:Y:S02]  /*7690*/  SHF.L.U32 R48, R56, 0x10, RZ ;  /* 0x0000001038307819 */ /* 0x002fe400000006ff */
[----:B------:R-:W-:Y:S02]  /*76a0*/  MOV R52, UR46 ;  /* 0x0000002e00347c02 */ /* 0x000fe40008000f00 */
[----:B------:R-:W-:Y:S02]  /*76b0*/  @P6 LEA R50, R50, UR47, 0x3 ;  /* 0x0000002f32326c11 */ /* 0x000fe4000f8e18ff */
[----:B------:R-:W-:Y:S02]  /*76c0*/  ISETP.NE.AND P0, PT, R104, RZ, PT ;  /* 0x000000ff6800720c */ /* 0x000fe40003f05270 */
[----:B------:R-:W-:Y:S01]  /*76d0*/  @P6 IADD3 R50, PT, PT, R50, 0xa0, RZ ;  /* 0x000000a032326810 */ /* 0x000fe20007ffe0ff */
[----:B----4-:R-:W1:Y:S02]  /*76e0*/  LDTM.x32 R4, tmem[UR4+0x20] ;  /* 0x00002004000479ee */ /* 0x010e6400082c0000 */
[C-C-:B-1----:R-:W-:Y:S01]  /*76f0*/  FFMA R0, R47.reuse, R4, R2.reuse ;  /* 0x000000042f007223 */ /* 0x142fe20000000002 */
        /* <DEDUP_REMOVED lines=28> */
[----:B------:R-:W-:Y:S01]  /*78c0*/  LOP3.LUT R32, R56, 0xffff0000, RZ, 0xc0, !PT ;  /* 0xffff000038207812 */ /* 0x000fe200078ec0ff */
[--C-:B------:R-:W-:Y:S01]  /*78d0*/  FFMA R29, R47, R33, R2.reuse ;  /* 0x000000212f1d7223 */ /* 0x100fe20000000002 */
[----:B------:R-:W-:Y:S01]  /*78e0*/  SHF.L.U32 R33, R57, 0x10, RZ ;  /* 0x0000001039217819 */ /* 0x000fe200000006ff */
[C-C-:B------:R-:W-:Y:S01]  /*78f0*/  FFMA R34, R47.reuse, R34, R2.reuse ;  /* 0x000000222f227223 */ /* 0x140fe20000000002 */
[----:B------:R-:W-:Y:S01]  /*7900*/  FFMA R35, R47, R35, R2 ;  /* 0x000000232f237223 */ /* 0x000fe20000000002 */
[C---:B------:R-:W-:Y:S01]  /*7910*/  FFMA R0, R49.reuse, R48, R0 ;  /* 0x0000003031007223 */ /* 0x040fe20000000000 */
[----:B------:R-:W-:Y:S01]  /*7920*/  @P6 PRMT R48, R52, 0x654, R50 ;  /* 0x0000065434306816 */ /* 0x000fe20000000032 */
[----:B------:R-:W-:Y:S01]  /*7930*/  FFMA R3, R49, R32, R3 ;  /* 0x0000002031037223 */ /* 0x000fe20000000003 */
[----:B------:R-:W-:Y:S01]  /*7940*/  LOP3.LUT R32, R57, 0xffff0000, RZ, 0xc0, !PT ;  /* 0xffff000039207812 */ /* 0x000fe200078ec0ff */
[----:B------:R-:W-:Y:S01]  /*7950*/  FFMA R6, R49, R33, R6 ;  /* 0x0000002131067223 */ /* 0x000fe20000000006 */
[C---:B------:R-:W-:Y:S02]  /*7960*/  SHF.L.U32 R33, R58.reuse, 0x10, RZ ;  /* 0x000000103a217819 */ /* 0x040fe400000006ff */
[----:B------:R-:W-:Y:S01]  /*7970*/  F2FP.BF16.F32.PACK_AB R52, R3, R0 ;  /* 0x000000000334723e */ /* 0x000fe200000010ff */
[C---:B------:R-:W-:Y:S01]  /*7980*/  FFMA R7, R49.reuse, R32, R7 ;  /* 0x0000002031077223 */ /* 0x040fe20000000007 */
[----:B------:R-:W-:Y:S01]  /*7990*/  LOP3.LUT R0, R58, 0xffff0000, RZ, 0xc0, !PT ;  /* 0xffff00003a007812 */ /* 0x000fe200078ec0ff */
[----:B------:R-:W-:Y:S01]  /*79a0*/  FFMA R4, R49, R33, R4 ;  /* 0x0000002131047223 */ /* 0x000fe20000000004 */
[C---:B------:R-:W-:Y:S02]  /*79b0*/  SHF.L.U32 R3, R59.reuse, 0x10, RZ ;  /* 0x000000103b037819 */ /* 0x040fe400000006ff */
[----:B------:R-:W-:Y:S01]  /*79c0*/  LOP3.LUT R32, R59, 0xffff0000, RZ, 0xc0, !PT ;  /* 0xffff00003b207812 */ /* 0x000fe200078ec0ff */
[C---:B------:R-:W-:Y:S01]  /*79d0*/  FFMA R5, R49.reuse, R0, R5 ;  /* 0x0000000031057223 */ /* 0x040fe20000000005 */
[C---:B------:R-:W-:Y:S01]  /*79e0*/  SHF.L.U32 R0, R64.reuse, 0x10, RZ ;  /* 0x0000001040007819 */ /* 0x040fe200000006ff */
[C---:B------:R-:W-:Y:S01]  /*79f0*/  FFMA R10, R49.reuse, R3, R10 ;  /* 0x00000003310a7223 */ /* 0x040fe2000000000a */
[----:B------:R-:W-:Y:S01]  /*7a00*/  LOP3.LUT R3, R64, 0xffff0000, RZ, 0xc0, !PT ;  /* 0xffff000040037812 */ /* 0x000fe200078ec0ff */
[----:B------:R-:W-:Y:S01]  /*7a10*/  FFMA R11, R49, R32, R11 ;  /* 0x00000020310b7223 */ /* 0x000fe2000000000b */
[----:B------:R-:W-:Y:S01]  /*7a20*/  F2FP.BF16.F32.PACK_AB R54, R5, R4 ;  /* 0x000000040536723e */ /* 0x000fe200000010ff */
[----:B------:R-:W-:Y:S01]  /*7a30*/  FFMA R8, R49, R0, R8 ;  /* 0x0000000031087223 */ /* 0x000fe20000000008 */
[----:B------:R-:W-:Y:S01]  /*7a40*/  SHF.L.U32 R4, R65, 0x10, RZ ;  /* 0x0000001041047819 */ /* 0x000fe200000006ff */
[----:B------:R-:W-:Y:S01]  /*7a50*/  FFMA R9, R49, R3, R9 ;  /* 0x0000000331097223 */ /* 0x000fe20000000009 */
[----:B------:R-:W-:Y:S02]  /*7a60*/  LOP3.LUT R0, R65, 0xffff0000, RZ, 0xc0, !PT ;  /* 0xffff000041007812 */ /* 0x000fe400078ec0ff */
[C---:B------:R-:W-:Y:S01]  /*7a70*/  SHF.L.U32 R3, R66.reuse, 0x10, RZ ;  /* 0x0000001042037819 */ /* 0x040fe200000006ff */
[C---:B------:R-:W-:Y:S01]  /*7a80*/  FFMA R14, R49.reuse, R4, R14 ;  /* 0x00000004310e7223 */ /* 0x040fe2000000000e */
[----:B------:R-:W-:Y:S01]  /*7a90*/  LOP3.LUT R4, R66, 0xffff0000, RZ, 0xc0, !PT ;  /* 0xffff000042047812 */ /* 0x000fe200078ec0ff */
        /* <DEDUP_REMOVED lines=14> */
[C---:B------:R-:W-:Y:S01]  /*7b80*/  SHF.L.U32 R3, R74.reuse, 0x10, RZ ;  /* 0x000000104a037819 */ /* 0x040fe200000006ff */
[----:B------:R-:W-:Y:S01]  /*7b90*/  FFMA R22, R49, R4, R22 ;  /* 0x0000000431167223 */ /* 0x000fe20000000016 */
[----:B------:R-:W-:Y:S01]  /*7ba0*/  F2FP.BF16.F32.PACK_AB R55, R11, R10 ;  /* 0x0000000a0b37723e */ /* 0x000fe200000010ff */
[C---:B------:R-:W-:Y:S01]  /*7bb0*/  FFMA R23, R49.reuse, R0, R23 ;  /* 0x0000000031177223 */ /* 0x040fe20000000017 */
[----:B------:R-:W-:Y:S01]  /*7bc0*/  LOP3.LUT R0, R74, 0xffff0000, RZ, 0xc0, !PT ;  /* 0xffff00004a007812 */ /* 0x000fe200078ec0ff */
[----:B------:R-:W-:Y:S01]  /*7bd0*/  FFMA R20, R49, R3, R20 ;  /* 0x0000000331147223 */ /* 0x000fe20000000014 */
[----:B------:R-:W-:Y:S01]  /*7be0*/  SHF.L.U32 R4, R75, 0x10, RZ ;  /* 0x000000104b047819 */ /* 0x000fe200000006ff */
[----:B------:R1:W-:Y:S01]  /*7bf0*/  STS.128 [R108+0x2000], R52 ;  /* 0x002000346c007388 */ /* 0x0003e20000000c00 */
[C---:B------:R-:W-:Y:S01]  /*7c00*/  SHF.L.U32 R3, R80.reuse, 0x10, RZ ;  /* 0x0000001050037819 */ /* 0x040fe200000006ff */
[----:B------:R-:W-:Y:S01]  /*7c10*/  FFMA R21, R49, R0, R21 ;  /* 0x0000000031157223 */ /* 0x000fe20000000015 */
[----:B------:R-:W-:Y:S01]  /*7c20*/  LOP3.LUT R0, R75, 0xffff0000, RZ, 0xc0, !PT ;  /* 0xffff00004b007812 */ /* 0x000fe200078ec0ff */
[----:B------:R-:W-:Y:S01]  /*7c30*/  FFMA R26, R49, R4, R26 ;  /* 0x00000004311a7223 */ /* 0x000fe2000000001a */
[----:B------:R-:W-:Y:S02]  /*7c40*/  LOP3.LUT R4, R80, 0xffff0000, RZ, 0xc0, !PT ;  /* 0xffff000050047812 */ /* 0x000fe400078ec0ff */
[----:B------:R-:W-:Y:S01]  /*7c50*/  F2FP.BF16.F32.PACK_AB R8, R9, R8 ;  /* 0x000000080908723e */ /* 0x000fe200000010ff */
[----:B------:R-:W-:Y:S01]  /*7c60*/  FFMA R27, R49, R0, R27 ;  /* 0x00000000311b7223 */ /* 0x000fe2000000001b */
[----:B------:R-:W-:Y:S01]  /*7c70*/  SHF.L.U32 R5, R81, 0x10, RZ ;  /* 0x0000001051057819 */ /* 0x000fe200000006ff */
[----:B------:R-:W-:Y:S01]  /*7c80*/  FFMA R24, R49, R3, R24 ;  /* 0x0000000331187223 */ /* 0x000fe20000000018 */
[----:B------:R-:W-:Y:S01]  /*7c90*/  F2FP.BF16.F32.PACK_AB R9, R15, R14 ;  /* 0x0000000e0f09723e */ /* 0x000fe200000010ff */
[----:B------:R-:W-:Y:S01]  /*7ca0*/  FFMA R25, R49, R4, R25 ;  /* 0x0000000431197223 */ /* 0x000fe20000000019 */
[----:B------:R-:W-:Y:S01]  /*7cb0*/  F2FP.BF16.F32.PACK_AB R10, R13, R12 ;  /* 0x0000000c0d0a723e */ /* 0x000fe200000010ff */
[----:B------:R-:W-:Y:S01]  /*7cc0*/  FFMA R30, R49, R5, R30 ;  /* 0x00000005311e7223 */ /* 0x000fe2000000001e */
[----:B------:R-:W-:Y:S02]  /*7cd0*/  F2FP.BF16.F32.PACK_AB R11, R19, R18 ;  /* 0x00000012130b723e */ /* 0x000fe400000010ff */
        /* <DEDUP_REMOVED lines=19> */
[----:B------:R-:W-:Y:S02]  /*7e10*/  F2FP.BF16.F32.PACK_AB R27, R35, R34 ;  /* 0x00000022231b723e */ /* 0x000fe400000010ff */
[----:B------:R-:W-:Y:S02]  /*7e20*/  LEA R0, R60, UR47, 0x3 ;  /* 0x0000002f3c007c11 */ /* 0x000fe4000f8e18ff */
[----:B------:R-:W-:Y:S01]  /*7e30*/  @P6 SHF.L.U32 R3, R107, 0x1f, RZ ;  /* 0x0000001f6b036819 */ /* 0x000fe200000006ff */
        /* <DEDUP_REMOVED lines=9> */
[----:B------:R-:W-:Y:S02]  /*7ed0*/  UIADD3 UR12, UP0, UPT, UR54, 0x680, URZ ;  /* 0x00000680360c7890 */ /* 0x000fe4000ff1e0ff */
[----:B------:R-:W-:Y:S02]  /*7ee0*/  UIADD3 UR9, UPT, UPT, UR41, 0x20, URZ ;  /* 0x0000002029097890 */ /* 0x000fe4000fffe0ff */
[----:B------:R-:W-:Y:S02]  /*7ef0*/  UIADD3 UR8, UPT, UPT, UR47, 0x2200, URZ ;  /* 0x000022002f087890 */ /* 0x000fe4000fffe0ff */
[----:B------:R-:W-:Y:S01]  /*7f00*/  UIADD3.X UR13, UPT, UPT, URZ, UR55, URZ, UP0, !UPT ;  /* 0x00000037ff0d7290 */ /* 0x000fe200087fe4ff */
[----:B------:R-:W-:Y:S01]  /*7f10*/  UMOV UR10, UR42 ;  /* 0x0000002a000a7c82 */ /* 0x000fe20008000000 */
[----:B------:R-:W-:Y:S01]  /*7f20*/  UMOV UR11, UR52 ;  /* 0x00000034000b7c82 */ /* 0x000fe20008000000 */
[----:B------:R-:W-:Y:S02]  /*7f30*/  UIADD3 UR5, UPT, UPT, UR41, 0xa0, URZ ;  /* 0x000000a029057890 */ /* 0x000fe4000fffe0ff */
[----:B------:R-:W-:Y:S01]  /*7f40*/  UIADD3 UR4, UPT, UPT, UR47, 0x3200, URZ ;  /* 0x000032002f047890 */ /* 0x000fe2000fffe0ff */
[----:B------:R-:W-:Y:S03]  /*7f50*/  UMOV UR6, UR42 ;  /* 0x0000002a00067c82 */ /* 0x000fe60008000000 */
[----:B------:R3:W-:Y:S01]  /*7f60*/  UTMASTG.3D [UR8], [UR12] ;  /* 0x000000080c0073b5 */ /* 0x0007e20008010000 */
[----:B------:R-:W-:Y:S04]  /*7f70*/  UMOV UR7, UR52 ;  /* 0x0000003400077c82 */ /* 0x000fe80008000000 */
[----:B------:R3:W-:Y:S01]  /*7f80*/  UTMASTG.3D [UR4], [UR12] ;  /* 0x000000040c0073b5 */ /* 0x0007e20008010000 */
[----:B------:R0:W-:Y:S01]  /*7f90*/  UTMACMDFLUSH ;  /* 0x00000000000079b7 */ /* 0x0001e20000000000 */
[----:B---3--:R-:W-:Y:S04]  /*7fa0*/  DEPBAR.LE SB0, 0x1 ;  /* 0x000080400000791a */ /* 0x008fe80000000000 */
.L_x_131:
[----:B------:R-:W-:Y:S05]  /*7fb0*/  BSYNC.RECONVERGENT B0 ;  /* 0x0000000000007941 */ /* 0x000fea0003800200 */
.L_x_130:
[----:B------:R-:W-:Y:S01]  /*7fc0*/  BAR.SYNC.DEFER_BLOCKING 0x1, 0x80 ;  /* 0x0042000000007b1d */ /* 0x000fe20000010000 */
[----:B------:R-:W-:Y:S04]  /*7fd0*/  UIADD3 UR43, UPT, UPT, UR53, 0x1, URZ ;  /* 0x00000001352b7890 */ /* 0x000fe8000fffe0ff */
[----:B------:R-:W-:Y:S04]  /*7fe0*/  UISETP.NE.AND UP0, UPT, UR43, 0x4, UPT ;  /* 0x000000042b00788c */ /* 0x000fe8000bf05270 */
[----:B------:R-:W-:Y:S01]  /*7ff0*/  USEL UR43, UR43, URZ, UP0 ;  /* 0x000000ff2b2b7287 */ /* 0x000fe20008000000 */
[----:B------:R3:W-:Y:S01]  /*8000*/  @P6 SYNCS.ARRIVE.TRANS64.RED.A1T0 RZ, [R48+URZ], RZ ;  /* 0x000000ff30ff69a7 */ /* 0x0007e200081004ff */
[----:B------:R-:W-:Y:S01]  /*8010*/  BSSY B1, `(.L_x_132) ;  /* 0x0000017000017945 */ /* 0x000fe20003800000 */
[----:B------:R-:W4:Y:S02]  /*8020*/  @P6 SYNCS.PHASECHK.TRANS64.TRYWAIT P0, [R0+URZ+0x80], R3 ;  /* 0x00008003000065a7 */ /* 0x000f2400080011ff */
[----:B----4-:R-:W-:Y:S01]  /*8030*/  @P6 SEL R61, RZ, 0x1, !P0 ;  /* 0x00000001ff3d6807 */ /* 0x010fe20004000000 */
[----:B---3--:R-:W-:Y:S06]  /*8040*/  @!P6 BRA `(.L_x_133) ;  /* 0x00000000004ce947 */ /* 0x008fec0003800000 */
        /* <DEDUP_REMOVED lines=9> */
[----:B------:R-:W-:Y:S04]  /*80e0*/  SHF.L.U32 R7, R107, 0x1f, RZ ;  /* 0x0000001f6b077819 */ /* 0x000fe800000006ff */
[----:B------:R-:W3:Y:S02]  /*80f0*/  SYNCS.PHASECHK.TRANS64.TRYWAIT P0, [R0+URZ+0x80], R7 ;  /* 0x00008007000075a7 */ /* 0x000ee400080011ff */
[----:B---3--:R-:W-:Y:S05]  /*8100*/  @!P0 BRA `(.L_x_136) ;  /* 0x0000002800408947 */ /* 0x008fea0003800000 */
.L_x_135:
[----:B------:R-:W-:Y:S05]  /*8110*/  BSYNC B0 ;  /* 0x0000000000007941 */ /* 0x000fea0003800000 */
.L_x_134:
[----:B------:R-:W-:Y:S02]  /*8120*/  ISETP.NE.AND P0, PT, R62, RZ, PT ;  /* 0x000000ff3e00720c */ /* 0x000fe40003f05270 */
[----:B------:R-:W-:Y:S11]  /*8130*/  IADD3 R60, PT, PT, R60, 0x1, RZ ;  /* 0x000000013c3c7810 */ /* 0x000ff60007ffe0ff */
[----:B------:R4:W1:Y:S04]  /*8140*/  @P0 LDS.128 R56, [R6] ;  /* 0x0000000006380984 */ /* 0x0008680000000c00 */
[----:B------:R4:W1:Y:S04]  /*8150*/  @P0 LDS.128 R64, [R5+0x10] ;  /* 0x0000100005400984 */ /* 0x0008680000000c00 */
[----:B------:R4:W1:Y:S04]  /*8160*/  @P0 LDS.128 R72, [R4+0x20] ;  /* 0x0000200004480984 */ /* 0x0008680000000c00 */
[----:B------:R4:W1:Y:S02]  /*8170*/  @P0 LDS.128 R80, [R3+0x30] ;  /* 0x0000300003500984 */ /* 0x0008640000000c00 */
.L_x_133:
[----:B------:R-:W-:Y:S05]  /*8180*/  BSYNC B1 ;  /* 0x0000000000017941 */ /* 0x000fea0003800000 */
.L_x_132:
        /* <DEDUP_REMOVED lines=21> */
.L_x_137:
        /* <DEDUP_REMOVED lines=151> */
.L_x_139:
[----:B------:R-:W-:Y:S05]  /*8c50*/  BSYNC.RECONVERGENT B0 ;  /* 0x0000000000007941 */ /* 0x000fea0003800200 */
.L_x_138:
        /* <DEDUP_REMOVED lines=21> */
.L_x_143:
[----:B------:R-:W-:Y:S05]  /*8db0*/  BSYNC B0 ;  /* 0x0000000000007941 */ /* 0x000fea0003800000 */
.L_x_142:
[----:B------:R-:W-:Y:S11]  /*8dc0*/  ISETP.NE.AND P0, PT, R62, RZ, PT ;  /* 0x000000ff3e00720c */ /* 0x000ff60003f05270 */
[----:B------:R-:W-:Y:S02]  /*8dd0*/  @!UPT UIADD3 URZ, UPT, UPT, URZ, URZ, URZ ;  /* 0x000000fffffff290 */ /* 0x000fe4000fffe0ff */
[----:B------:R4:W1:Y:S04]  /*8de0*/  @P0 LDS.128 R56, [R5] ;  /* 0x0000000005380984 */ /* 0x0008680000000c00 */
[----:B------:R4:W1:Y:S04]  /*8df0*/  @P0 LDS.128 R64, [R4+0x10] ;  /* 0x0000100004400984 */ /* 0x0008680000000c00 */
[----:B------:R4:W1:Y:S04]  /*8e00*/  @P0 LDS.128 R72, [R3+0x20] ;  /* 0x0000200003480984 */ /* 0x0008680000000c00 */
[----:B------:R4:W1:Y:S02]  /*8e10*/  @P0 LDS.128 R80, [R60+0x30] ;  /* 0x000030003c500984 */ /* 0x0008640000000c00 */
.L_x_141:
[----:B------:R-:W-:Y:S05]  /*8e20*/  BSYNC B1 ;  /* 0x0000000000017941 */ /* 0x000fea0003800000 */
.L_x_140:
        /* <DEDUP_REMOVED lines=21> */
.L_x_145:
[----:B------:R-:W-:Y:S01]  /*8f80*/  ISETP.NE.AND P0, PT, R104, RZ, PT ;  /* 0x000000ff6800720c */ /* 0x000fe20003f05270 */
[----:B------:R-:W-:Y:S05]  /*8f90*/  WARPSYNC.ALL ;  /* 0x0000000000007948 */ /* 0x000fea0003800000 */
[----:B------:R-:W-:Y:S01]  /*8fa0*/  R2UR UR4, R51 ;  /* 0x00000000330472ca */ /* 0x000fe200000e0000 */
[----:B------:R-:W-:Y:S01]  /*8fb0*/  BSSY.RECONVERGENT B0, `(.L_x_146) ;  /* 0x0000090000007945 */ /* 0x000fe20003800200 */
[C---:B-1----:R-:W-:Y:S02]  /*8fc0*/  SHF.L.U32 R48, R56.reuse, 0x10, RZ ;  /* 0x0000001038307819 */ /* 0x042fe400000006ff */
[----:B------:R-:W-:Y:S02]  /*8fd0*/  LOP3.LUT R50, R56, 0xffff0000, RZ, 0xc0, !PT ;  /* 0xffff000038327812 */ /* 0x000fe400078ec0ff */
[C---:B------:R-:W-:Y:S02]  /*8fe0*/  SHF.L.U32 R51, R57.reuse, 0x10, RZ ;  /* 0x0000001039337819 */ /* 0x040fe400000006ff */
[----:B------:R-:W-:Y:S02]  /*8ff0*/  LOP3.LUT R52, R57, 0xffff0000, RZ, 0xc0, !PT ;  /* 0xffff000039347812 */ /* 0x000fe400078ec0ff */
[C---:B------:R-:W-:Y:S02]  /*9000*/  SHF.L.U32 R53, R58.reuse, 0x10, RZ ;  /* 0x000000103a357819 */ /* 0x040fe400000006ff */
[----:B------:R-:W-:Y:S01]  /*9010*/  LOP3.LUT R54, R58, 0xffff0000, RZ, 0xc0, !PT ;  /* 0xffff00003a367812 */ /* 0x000fe200078ec0ff */
[----:B----4-:R-:W1:Y:S01]  /*9020*/  LDTM.x32 R4, tmem[UR4+0x60] ;  /* 0x00006004000479ee */ /* 0x010e6200082c0000 */
[C---:B------:R-:W-:Y:S01]  /*9030*/  SHF.L.U32 R55, R59.reuse, 0x10, RZ ;  /* 0x000000103b377819 */ /* 0x040fe200000006ff */
[----:B------:R-:W-:Y:S01]  /*9040*/  NOP ;  /* 0x0000000000007918 */ /* 0x000fe20000000000 */
[----:B------:R-:W-:Y:S02]  /*9050*/  LOP3.LUT R56, R59, 0xffff0000, RZ, 0xc0, !PT ;  /* 0xffff00003b387812 */ /* 0x000fe400078ec0ff */
[C---:B------:R-:W-:Y:S02]  /*9060*/  SHF.L.U32 R57, R64.reuse, 0x10, RZ ;  /* 0x0000001040397819 */ /* 0x040fe400000006ff */
[----:B------:R-:W-:Y:S02]  /*9070*/  LOP3.LUT R58, R64, 0xffff0000, RZ, 0xc0, !PT ;  /* 0xffff0000403a7812 */ /* 0x000fe400078ec0ff */
[C---:B------:R-:W-:Y:S02]  /*9080*/  SHF.L.U32 R59, R65.reuse, 0x10, RZ ;  /* 0x00000010413b7819 */ /* 0x040fe400000006ff */
[----:B------:R-:W-:Y:S02]  /*9090*/  LOP3.LUT R60, R65, 0xffff0000, RZ, 0xc0, !PT ;  /* 0xffff0000413c7812 */ /* 0x000fe400078ec0ff */
[C---:B------:R-:W-:Y:S02]  /*90a0*/  SHF.L.U32 R61, R66.reuse, 0x10, RZ ;  /* 0x00000010423d7819 */ /* 0x040fe400000006ff */
[----:B------:R-:W-:Y:S02]  /*90b0*/  LOP3.LUT R62, R66, 0xffff0000, RZ, 0xc0, !PT ;  /* 0xffff0000423e7812 */ /* 0x000fe400078ec0ff */
[C---:B------:R-:W-:Y:S02]  /*90c0*/  SHF.L.U32 R63, R67.reuse, 0x10, RZ ;  /* 0x00000010433f7819 */ /* 0x040fe400000006ff */
[----:B------:R-:W-:Y:S02]  /*90d0*/  IADD3 R118, PT, PT, R118, 0x110, RZ ;  /* 0x0000011076767810 */ /* 0x000fe40007ffe0ff */
[----:B------:R-:W-:Y:S02]  /*90e0*/  LOP3.LUT R64, R67, 0xffff0000, RZ, 0xc0, !PT ;  /* 0xffff000043407812 */ /* 0x000fe400078ec0ff */
[C---:B------:R-:W-:Y:S01]  /*90f0*/  SHF.L.U32 R65, R72.reuse, 0x10, RZ ;  /* 0x0000001048417819 */ /* 0x040fe200000006ff */
[C-C-:B-1----:R-:W-:Y:S01]  /*9100*/  FFMA R4, R47.reuse, R4, R2.reuse ;  /* 0x000000042f047223 */ /* 0x142fe20000000002 */
[----:B------:R-:W-:Y:S01]  /*9110*/  LOP3.LUT R66, R72, 0xffff0000, RZ, 0xc0, !PT ;  /* 0xffff000048427812 */ /* 0x000fe200078ec0ff */
[C-C-:B------:R-:W-:Y:S01]  /*9120*/  FFMA R5, R47.reuse, R5, R2.reuse ;  /* 0x000000052f057223 */ /* 0x140fe20000000002 */
[----:B------:R-:W-:Y:S01]  /*9130*/  LOP3.LUT R118, R118, 0xfefffff8, RZ, 0xc0, !PT ;  /* 0xfefffff876767812 */ /* 0x000fe200078ec0ff */
[C-C-:B------:R-:W-:Y:S01]  /*9140*/  FFMA R6, R47.reuse, R6, R2.reuse ;  /* 0x000000062f067223 */ /* 0x140fe20000000002 */
[C-C-:B------:R-:W-:Y:S01]  /*9150*/  FFMA R7, R47.reuse, R7, R2.reuse ;  /* 0x000000072f077223 */ /* 0x140fe20000000002 */
[--C-:B------:R-:W-:Y:S01]  /*9160*/  FFMA R8, R47, R8, R2.reuse ;  /* 0x000000082f087223 */ /* 0x100fe20000000002 */
[----:B------:R-:W-:Y:S01]  /*9170*/  SHF.L.U32 R67, R73, 0x10, RZ ;  /* 0x0000001049437819 */ /* 0x000fe200000006ff */
[----:B------:R1:W-:Y:S01]  /*9180*/  SYNCS.ARRIVE.TRANS64.RED.A1T0 RZ, [R118+URZ], RZ ;  /* 0x000000ff76ff79a7 */ /* 0x0003e200081004ff */
[C-C-:B------:R-:W-:Y:S01]  /*9190*/  FFMA R9, R47.reuse, R9, R2.reuse ;  /* 0x000000092f097223 */ /* 0x140fe20000000002 */
[--C-:B------:R-:W-:Y:S01]  /*91a0*/  FFMA R10, R47, R10, R2.reuse ;  /* 0x0000000a2f0a7223 */ /* 0x100fe20000000002 */
[----:B------:R-:W-:Y:S01]  /*91b0*/  LOP3.LUT R68, R73, 0xffff0000, RZ, 0xc0, !PT ;  /* 0xffff000049447812 */ /* 0x000fe200078ec0ff */
[C-C-:B------:R-:W-:Y:S01]  /*91c0*/  FFMA R11, R47.reuse, R11, R2.reuse ;  /* 0x0000000b2f0b7223 */ /* 0x140fe20000000002 */
[C-C-:B------:R-:W-:Y:S01]  /*91d0*/  FFMA R0, R47.reuse, R12, R2.reuse ;  /* 0x0000000c2f007223 */ /* 0x140fe20000000002 */
[C---:B------:R-:W-:Y:S01]  /*91e0*/  SHF.L.U32 R69, R74.reuse, 0x10, RZ ;  /* 0x000000104a457819 */ /* 0x040fe200000006ff */
[C-C-:B------:R-:W-:Y:S01]  /*91f0*/  FFMA R3, R47.reuse, R13, R2.reuse ;  /* 0x0000000d2f037223 */ /* 0x140fe20000000002 */
[C-C-:B------:R-:W-:Y:S01]  /*9200*/  FFMA R14, R47.reuse, R14, R2.reuse ;  /* 0x0000000e2f0e7223 */ /* 0x140fe20000000002 */
[----:B------:R-:W-:Y:S01]  /*9210*/  LOP3.LUT R70, R74, 0xffff0000, RZ, 0xc0, !PT ;  /* 0xffff00004a467812 */ /* 0x000fe200078ec0ff */
[C-C-:B------:R-:W-:Y:S01]  /*9220*/  FFMA R15, R47.reuse, R15, R2.reuse ;  /* 0x0000000f2f0f7223 */ /* 0x140fe20000000002 */
[--C-:B------:R-:W-:Y:S01]  /*9230*/  FFMA R12, R47, R16, R2.reuse ;  /* 0x000000102f0c7223 */ /* 0x100fe20000000002 */
[----:B------:R-:W-:Y:S01]  /*9240*/  SHF.L.U32 R71, R75, 0x10, RZ ;  /* 0x000000104b477819 */ /* 0x000fe200000006ff */
        /* <DEDUP_REMOVED lines=21> */
[----:B------:R-:W-:Y:S01]  /*93a0*/  FFMA R2, R47, R35, R2 ;  /* 0x000000232f027223 */ /* 0x000fe20000000002 */
[C---:B------:R-:W-:Y:S01]  /*93b0*/  FFMA R4, R49.reuse, R48, R4 ;  /* 0x0000003031047223 */ /* 0x040fe20000000004 */
        /* <DEDUP_REMOVED lines=8> */
[----:B------:R-:W-:Y:S01]  /*9440*/  FFMA R3, R49, R58, R3 ;  /* 0x0000003a31037223 */ /* 0x000fe20000000003 */
[----:B------:R-:W-:Y:S01]  /*9450*/  F2FP.BF16.F32.PACK_AB R4, R5, R4 ;  /* 0x000000040504723e */ /* 0x000fe200000010ff */
[----:B------:R-:W-:Y:S01]  /*9460*/  FFMA R14, R49, R59, R14 ;  /* 0x0000003b310e7223 */ /* 0x000fe2000000000e */
[----:B------:R-:W-:Y:S01]  /*9470*/  F2FP.BF16.F32.PACK_AB R5, R7, R6 ;  /* 0x000000060705723e */ /* 0x000fe200000010ff */
[----:B------:R-:W-:Y:S01]  /*9480*/  FFMA R15, R49, R60, R15 ;  /* 0x0000003c310f7223 */ /* 0x000fe2000000000f */
[----:B------:R-:W-:Y:S01]  /*9490*/  F2FP.BF16.F32.PACK_AB R6, R9, R8 ;  /* 0x000000080906723e */ /* 0x000fe200000010ff */
[----:B------:R-:W-:Y:S01]  /*94a0*/  FFMA R12, R49, R61, R12 ;  /* 0x0000003d310c7223 */ /* 0x000fe2000000000c */
[----:B------:R-:W-:Y:S01]  /*94b0*/  F2FP.BF16.F32.PACK_AB R7, R11, R10 ;  /* 0x0000000a0b07723e */ /* 0x000fe200000010ff */
[C---:B------:R-:W-:Y:S01]  /*94c0*/  FFMA R13, R49.reuse, R62, R13 ;  /* 0x0000003e310d7223 */ /* 0x040fe2000000000d */
[C---:B------:R-:W-:Y:S01]  /*94d0*/  FFMA R18, R49.reuse, R63, R18 ;  /* 0x0000003f31127223 */ /* 0x040fe20000000012 */
[C---:B------:R-:W-:Y:S01]  /*94e0*/  FFMA R19, R49.reuse, R64, R19 ;  /* 0x0000004031137223 */ /* 0x040fe20000000013 */
[C---:B------:R-:W-:Y:S01]  /*94f0*/  FFMA R16, R49.reuse, R65, R16 ;  /* 0x0000004131107223 */ /* 0x040fe20000000010 */
[----:B------:R1:W-:Y:S01]  /*9500*/  STS.128 [R108+0x6000], R4 ;  /* 0x006000046c007388 */ /* 0x0003e20000000c00 */
        /* <DEDUP_REMOVED lines=10> */
[----:B------:R-:W-:Y:S01]  /*95b0*/  FFMA R27, R49, R72, R27 ;  /* 0x00000048311b7223 */ /* 0x000fe2000000001b */
[----:B------:R-:W-:Y:S01]  /*95c0*/  SHF.L.U32 R75, R81, 0x10, RZ ;  /* 0x00000010514b7819 */ /* 0x000fe200000006ff */
[----:B------:R-:W-:Y:S01]  /*95d0*/  FFMA R24, R49, R73, R24 ;  /* 0x0000004931187223 */ /* 0x000fe20000000018 */
[----:B------:R-:W-:Y:S01]  /*95e0*/  LOP3.LUT R76, R81, 0xffff0000, RZ, 0xc0, !PT ;  /* 0xffff0000514c7812 */ /* 0x000fe200078ec0ff */
[----:B------:R1:W-:Y:S01]  /*95f0*/  STS.128 [R112+0x6010], R8 ;  /* 0x0060100870007388 */ /* 0x0003e20000000c00 */
        /* <DEDUP_REMOVED lines=12> */
[----:B------:R-:W-:Y:S01]  /*96c0*/  F2FP.BF16.F32.PACK_AB R18, R21, R20 ;  /* 0x000000141512723e */ /* 0x000fe200000010ff */
[----:B------:R-:W-:Y:S01]  /*96d0*/  FFMA R2, R49, R80, R2 ;  /* 0x0000005031027223 */ /* 0x000fe20000000002 */
        /* <DEDUP_REMOVED lines=29> */
.L_x_147:
[----:B------:R-:W-:Y:S05]  /*98b0*/  BSYNC.RECONVERGENT B0 ;  /* 0x0000000000007941 */ /* 0x000fea0003800200 */
.L_x_146:
[----:B------:R-:W-:Y:S01]  /*98c0*/  BAR.SYNC.DEFER_BLOCKING 0x1, 0x80 ;  /* 0x0042000000007b1d */ /* 0x000fe20000010000 */
[----:B------:R-:W-:Y:S01]  /*98d0*/  UISETP.NE.AND UP0, UPT, UR49, -0x4, UPT ;  /* 0xfffffffc3100788c */ /* 0x000fe2000bf05270 */
[----:B------:R-:W-:Y:S08]  /*98e0*/  IADD3 R85, PT, PT, R85, 0x1, RZ ;  /* 0x0000000155557810 */ /* 0x000ff00007ffe0ff */
[----:B------:R-:W-:Y:S05]  /*98f0*/  BRA.U !UP0, `(.L_x_148) ;  /* 0x0000000108287547 */ /* 0x000fea000b800000 */
[----:B------:R-:W-:Y:S01]  /*9900*/  ISETP.NE.AND P0, PT, R115, RZ, PT ;  /* 0x000000ff7300720c */ /* 0x000fe20003f05270 */
[----:B------:R-:W-:Y:S01]  /*9910*/  IMAD.U32 R2, RZ, RZ, UR53 ;  /* 0x00000035ff027e24 */ /* 0x000fe2000f8e00ff */
[----:B------:R-:W-:Y:S01]  /*9920*/  UIADD3 UR53, UPT, UPT, UR53, 0x1, URZ ;  /* 0x0000000135357890 */ /* 0x000fe2000fffe0ff */
[----:B------:R-:W-:Y:S03]  /*9930*/  IMAD.U32 R0, RZ, RZ, UR46 ;  /* 0x0000002eff007e24 */ /* 0x000fe6000f8e00ff */
[----:B------:R-:W-:Y:S04]  /*9940*/  UISETP.NE.AND UP0, UPT, UR53, 0x4, UPT ;  /* 0x000000043500788c */ /* 0x000fe8000bf05270 */
[----:B------:R-:W-:Y:S03]  /*9950*/  USEL UR53, UR53, URZ, UP0 ;  /* 0x000000ff35357287 */ /* 0x000fe60008000000 */
[----:B------:R-:W-:Y:S05]  /*9960*/  @P0 LEA R2, R2, UR47, 0x3 ;  /* 0x0000002f02020c11 */ /* 0x000fea000f8e18ff */
[----:B------:R-:W-:Y:S05]  /*9970*/  @P0 VIADD R2, R2, 0xa0 ;  /* 0x000000a002020836 */ /* 0x000fea0000000000 */
[----:B------:R-:W-:Y:S04]  /*9980*/  @P0 PRMT R0, R0, 0x654, R2 ;  /* 0x0000065400000816 */ /* 0x000fe80000000002 */
[----:B------:R3:W-:Y:S03]  /*9990*/  @P0 SYNCS.ARRIVE.TRANS64.RED.A1T0 RZ, [R0+URZ], RZ ;  /* 0x000000ff00ff09a7 */ /* 0x0007e600081004ff */
.L_x_148:
[----:B------:R-:W-:Y:S01]  /*99a0*/  ISETP.NE.AND P2, PT, R113, RZ, PT ;  /* 0x000000ff7100720c */ /* 0x000fe20003f45270 */
[----:B------:R-:W-:Y:S01]  /*99b0*/  UIADD3 UR49, UPT, UPT, UR49, 0x4, URZ ;  /* 0x0000000431317890 */ /* 0x000fe2000fffe0ff */
[----:B------:R-:W-:Y:S01]  /*99c0*/  ISETP.NE.AND P0, PT, R114, 0x2, PT ;  /* 0x000000027200780c */ /* 0x000fe20003f05270 */
[----:B-1----:R-:W-:Y:S01]  /*99d0*/  IMAD.IADD R4, R43, 0x1, R96 ;  /* 0x000000012b047824 */ /* 0x002fe200078e0260 */
[----:B------:R-:W-:Y:S01]  /*99e0*/  ISETP.NE.AND P1, PT, R85, 0x4, PT ;  /* 0x000000045500780c */ /* 0x000fe20003f25270 */
[----:B------:R-:W-:Y:S01]  /*99f0*/  IMAD.IADD R3, R44, 0x1, R97 ;  /* 0x000000012c037824 */ /* 0x000fe200078e0261 */
[----:B------:R-:W-:Y:S02]  /*9a00*/  SEL R2, RZ, 0x1, P0 ;  /* 0x00000001ff027807 */ /* 0x000fe40000000000 */
[----:B---3--:R-:W-:Y:S02]  /*9a10*/  SEL R0, RZ, 0x1, P1 ;  /* 0x00000001ff007807 */ /* 0x008fe40000800000 */
[----:B------:R-:W-:Y:S02]  /*9a20*/  LOP3.LUT R105, R105, R2, RZ, 0x3c, !PT ;  /* 0x0000000269697212 */ /* 0x000fe400078e3cff */
[----:B------:R-:W-:Y:S02]  /*9a30*/  LOP3.LUT R106, R106, R0, RZ, 0x3c, !PT ;  /* 0x000000006a6a7212 */ /* 0x000fe400078e3cff */
[----:B------:R-:W-:Y:S02]  /*9a40*/  @P2 R2UR UR52, R110 ;  /* 0x000000006e3422ca */ /* 0x000fe400000e0000 */
[----:B------:R-:W-:Y:S02]  /*9a50*/  SEL R114, R114, RZ, P0 ;  /* 0x000000ff72727207 */ /* 0x000fe40000000000 */
[----:B------:R-:W-:Y:S01]  /*9a60*/  SEL R85, R85, RZ, P1 ;  /* 0x000000ff55557207 */ /* 0x000fe20000800000 */
[----:B------:R-:W-:Y:S10]  /*9a70*/  @P2 BRA `(.L_x_149) ;  /* 0xffffffbc00b42947 */ /* 0x000ff4000383ffff */
[----:B------:R-:W1:Y:S01]  /*9a80*/  LDCU.64 UR6, c[0x0][0x888] ;  /* 0x00011100ff0677ac */ /* 0x000e620008000a00 */
[----:B------:R-:W3:Y:S01]  /*9a90*/  LDCU.64 UR4, c[0x0][0x890] ;  /* 0x00011200ff0477ac */ /* 0x000ee20008000a00 */
[----:B-1----:R-:W-:Y:S02]  /*9aa0*/  ISETP.NE.U32.AND P2, PT, RZ, UR6, PT ;  /* 0x00000006ff007c0c */ /* 0x002fe4000bf45070 */
[----:B---3--:R-:W-:Y:S02]  /*9ab0*/  ISETP.NE.U32.AND P1, PT, RZ, UR4, PT ;  /* 0x00000004ff007c0c */ /* 0x008fe4000bf25070 */
[----:B------:R-:W-:Y:S02]  /*9ac0*/  ISETP.NE.AND.EX P2, PT, RZ, UR7, PT, P2 ;  /* 0x00000007ff007c0c */ /* 0x000fe4000bf45320 */
[----:B------:R-:W-:-:S13]  /*9ad0*/  ISETP.NE.AND.EX P0, PT, RZ, UR5, PT, P1 ;  /* 0x00000005ff007c0c */ /* 0x000fda000bf05310 */
[----:B------:R-:W-:Y:S05]  /*9ae0*/  @P2 BRA P0, `(.L_x_150) ;  /* 0x00000000003c2947 */ /* 0x000fea0000000000 */
[----:B------:R-:W-:-:S13]  /*9af0*/  ISETP.NE.AND.EX P1, PT, RZ, UR5, PT, P1 ;  /* 0x00000005ff007c0c */ /* 0x000fda000bf25310 */
[----:B------:R-:W-:Y:S05]  /*9b00*/  @P1 BRA `(.L_x_151) ;  /* 0x00000000000c1947 */ /* 0x000fea0003800000 */
[----:B------:R-:W-:-:S13]  /*9b10*/  FSETP.NEU.AND P0, PT, R49, RZ, PT ;  /* 0x000000ff3100720b */ /* 0x000fda0003f0d000 */
[----:B------:R-:W-:Y:S05]  /*9b20*/  @!P0 EXIT ;  /* 0x000000000000894d */ /* 0x000fea0003800000 */
[----:B------:R-:W-:Y:S05]  /*9b30*/  BRA `(.L_x_150) ;  /* 0x0000000000287947 */ /* 0x000fea0003800000 */
.L_x_151:
[----:B------:R-:W-:Y:S01]  /*9b40*/  ISETP.NE.AND P0, PT, R116, RZ, PT ;  /* 0x000000ff7400720c */ /* 0x000fe20003f05270 */
[----:B------:R-:W-:-:S12]  /*9b50*/  BSSY.RECONVERGENT B0, `(.L_x_150) ;  /* 0x0000008000007945 */ /* 0x000fd80003800200 */
[----:B------:R-:W-:Y:S05]  /*9b60*/  @P0 BRA `(.L_x_152) ;  /* 0x0000000000100947 */ /* 0x000fea0003800000 */
[----:B------:R-:W-:-:S04]  /*9b70*/  ISETP.NE.U32.AND P0, PT, RZ, UR6, PT ;  /* 0x00000006ff007c0c */ /* 0x000fc8000bf05070 */
[----:B------:R-:W-:-:S13]  /*9b80*/  ISETP.NE.AND.EX P0, PT, RZ, UR7, PT, P0 ;  /* 0x00000007ff007c0c */ /* 0x000fda000bf05300 */
[----:B------:R-:W-:Y:S05]  /*9b90*/  @!P0 EXIT ;  /* 0x000000000000894d */ /* 0x000fea0003800000 */
[----:B------:R-:W-:Y:S05]  /*9ba0*/  BRA `(.L_x_153) ;  /* 0x0000000000087947 */ /* 0x000fea0003800000 */
.L_x_152:
[----:B------:R-:W-:-:S13]  /*9bb0*/  FSETP.NEU.AND P0, PT, R49, RZ, PT ;  /* 0x000000ff3100720b */ /* 0x000fda0003f0d000 */
[----:B------:R-:W-:Y:S05]  /*9bc0*/  @!P0 EXIT ;  /* 0x000000000000894d */ /* 0x000fea0003800000 */
.L_x_153:
[----:B------:R-:W-:Y:S05]  /*9bd0*/  BSYNC.RECONVERGENT B0 ;  /* 0x0000000000007941 */ /* 0x000fea0003800200 */
.L_x_150:
[----:B------:R-:W-:Y:S01]  /*9be0*/  ULEA UR4, UR53, UR47, 0x3 ;  /* 0x0000002f35047291 */ /* 0x000fe2000f8e18ff */
[----:B------:R-:W-:-:S04]  /*9bf0*/  DEPBAR.LE SB0, 0x0 ;  /* 0x000080000000791a */ /* 0x000fc80000000000 */
[----:B------:R-:W-:-:S04]  /*9c00*/  UIADD3 UR4, UPT, UPT, UR4, 0xa0, URZ ;  /* 0x000000a004047890 */ /* 0x000fc8000fffe0ff */
[----:B------:R-:W-:-:S09]  /*9c10*/  UPRMT UR4, UR46, 0x654, UR4 ;  /* 0x000006542e047896 */ /* 0x000fd20008000004 */
[----:B------:R-:W-:Y:S01]  /*9c20*/  SYNCS.ARRIVE.TRANS64.RED.A1T0 RZ, [UR4], RZ ;  /* 0x000000ffffff79a7 */ /* 0x000fe20008100404 */
[----:B------:R-:W-:Y:S05]  /*9c30*/  EXIT ;  /* 0x000000000000794d */ /* 0x000fea0003800000 */
.L_x_24:
[----:B--2---:R2:W4:Y:S02]  /*9c40*/  SYNCS.PHASECHK.TRANS64.TRYWAIT P0, [R2+URZ+0x140], R5 ;  /* 0x00014005020075a7 */ /* 0x00452400080011ff */
[----:B----4-:R-:W-:Y:S05]  /*9c50*/  @!P0 NANOSLEEP.SYNCS 0x989680 ;  /* 0x009896800000895d */ /* 0x010fea0003900000 */
[----:B------:R-:W4:Y:S02]  /*9c60*/  @!P0 SYNCS.PHASECHK.TRANS64 P0, [R2+URZ+0x140], R5 ;  /* 0x00014005020085a7 */ /* 0x000f2400080010ff */
[----:B----4-:R-:W-:Y:S05]  /*9c70*/  @!P0 BRA `(.L_x_24) ;  /* 0xfffffffc00f08947 */ /* 0x010fea000383ffff */
[----:B------:R-:W-:Y:S05]  /*9c80*/  BRA `(.L_x_154) ;  /* 0xffffff7c00007947 */ /* 0x000fea000383ffff */
.L_x_27:
[----:B------:R-:W-:-:S07]  /*9c90*/  MOV R2, UR49 ;  /* 0x0000003100027c02 */ /* 0x000fce0008000f00 */
.L_x_155:
[----:B-1----:R1:W2:Y:S02]  /*9ca0*/  SYNCS.PHASECHK.TRANS64.TRYWAIT P0, [R2+URZ+0x40], R4 ;  /* 0x00004004020075a7 */ /* 0x0022a400080011ff */
[----:B--2---:R-:W-:Y:S05]  /*9cb0*/  @!P0 NANOSLEEP.SYNCS 0x989680 ;  /* 0x009896800000895d */ /* 0x004fea0003900000 */
[----:B------:R-:W2:Y:S02]  /*9cc0*/  @!P0 SYNCS.PHASECHK.TRANS64 P0, [R2+URZ+0x40], R4 ;  /* 0x00004004020085a7 */ /* 0x000ea400080010ff */
[----:B--2---:R-:W-:Y:S05]  /*9cd0*/  @!P0 BRA `(.L_x_155) ;  /* 0xfffffffc00f08947 */ /* 0x004fea000383ffff */
[----:B------:R-:W-:Y:S05]  /*9ce0*/  BRA `(.L_x_26) ;  /* 0xffffff7c00687947 */ /* 0x000fea000383ffff */
.L_x_34:
[----:B-1----:R-:W-:-:S07]  /*9cf0*/  MOV R2, UR17 ;  /* 0x0000001100027c02 */ /* 0x002fce0008000f00 */
.L_x_156:
[----:B-1----:R1:W2:Y:S02]  /*9d00*/  SYNCS.PHASECHK.TRANS64.TRYWAIT P0, [R2+URZ+0x40], R4 ;  /* 0x00004004020075a7 */ /* 0x0022a400080011ff */
[----:B--2---:R-:W-:Y:S05]  /*9d10*/  @!P0 NANOSLEEP.SYNCS 0x989680 ;  /* 0x009896800000895d */ /* 0x004fea0003900000 */
[----:B------:R-:W2:Y:S02]  /*9d20*/  @!P0 SYNCS.PHASECHK.TRANS64 P0, [R2+URZ+0x40], R4 ;  /* 0x00004004020085a7 */ /* 0x000ea400080010ff */
[----:B--2---:R-:W-:Y:S05]  /*9d30*/  @!P0 BRA `(.L_x_156) ;  /* 0xfffffffc00f08947 */ /* 0x004fea000383ffff */
[----:B------:R-:W-:Y:S05]  /*9d40*/  BRA `(.L_x_33) ;  /* 0xffffff8000247947 */ /* 0x000fea000383ffff */
.L_x_39:
[----:B-1----:R1:W2:Y:S02]  /*9d50*/  SYNCS.PHASECHK.TRANS64.TRYWAIT P0, [R2+URZ+0xd0], R3 ;  /* 0x0000d003020075a7 */ /* 0x0022a400080011ff */
[----:B--2---:R-:W-:Y:S05]  /*9d60*/  @!P0 NANOSLEEP.SYNCS 0x989680 ;  /* 0x009896800000895d */ /* 0x004fea0003900000 */
[----:B------:R-:W2:Y:S02]  /*9d70*/  @!P0 SYNCS.PHASECHK.TRANS64 P0, [R2+URZ+0xd0], R3 ;  /* 0x0000d003020085a7 */ /* 0x000ea400080010ff */
[----:B--2---:R-:W-:Y:S05]  /*9d80*/  @!P0 BRA `(.L_x_39) ;  /* 0xfffffffc00f08947 */ /* 0x004fea000383ffff */
[----:B------:R-:W-:Y:S05]  /*9d90*/  BRA `(.L_x_157) ;  /* 0xffffff8000c87947 */ /* 0x000fea000383ffff */
.L_x_43:
[----:B---3--:R-:W-:-:S07]  /*9da0*/  MOV R0, UR4 ;  /* 0x0000000400007c02 */ /* 0x008fce0008000f00 */
.L_x_158:
[----:B-1----:R1:W2:Y:S02]  /*9db0*/  SYNCS.PHASECHK.TRANS64.TRYWAIT P0, [R0+URZ], R2 ;  /* 0x00000002000075a7 */ /* 0x0022a400080011ff */
[----:B--2---:R-:W-:Y:S05]  /*9dc0*/  @!P0 NANOSLEEP.SYNCS 0x989680 ;  /* 0x009896800000895d */ /* 0x004fea0003900000 */
[----:B------:R-:W2:Y:S02]  /*9dd0*/  @!P0 SYNCS.PHASECHK.TRANS64 P0, [R0+URZ], R2 ;  /* 0x00000002000085a7 */ /* 0x000ea400080010ff */
[----:B--2---:R-:W-:Y:S05]  /*9de0*/  @!P0 BRA `(.L_x_158) ;  /* 0xfffffffc00f08947 */ /* 0x004fea000383ffff */
[----:B------:R-:W-:Y:S05]  /*9df0*/  BRA `(.L_x_159) ;  /* 0xffffff8800387947 */ /* 0x000fea000383ffff */
.L_x_44:
[----:B---3--:R-:W-:-:S07]  /*9e00*/  MOV R0, UR4 ;  /* 0x0000000400007c02 */ /* 0x008fce0008000f00 */
.L_x_160:
[----:B-1----:R1:W2:Y:S02]  /*9e10*/  SYNCS.PHASECHK.TRANS64.TRYWAIT P0, [R0+URZ], R3 ;  /* 0x00000003000075a7 */ /* 0x0022a400080011ff */
[----:B--2---:R-:W-:Y:S05]  /*9e20*/  @!P0 NANOSLEEP.SYNCS 0x989680 ;  /* 0x009896800000895d */ /* 0x004fea0003900000 */
[----:B------:R-:W2:Y:S02]  /*9e30*/  @!P0 SYNCS.PHASECHK.TRANS64 P0, [R0+URZ], R3 ;  /* 0x00000003000085a7 */ /* 0x000ea400080010ff */
[----:B--2---:R-:W-:Y:S05]  /*9e40*/  @!P0 BRA `(.L_x_160) ;  /* 0xfffffffc00f08947 */ /* 0x004fea000383ffff */
[----:B------:R-:W-:Y:S05]  /*9e50*/  BRA `(.L_x_161) ;  /* 0xffffff8800447947 */ /* 0x000fea000383ffff */
.L_x_45:
[----:B---3--:R-:W-:-:S07]  /*9e60*/  MOV R0, UR4 ;  /* 0x0000000400007c02 */ /* 0x008fce0008000f00 */
.L_x_162:
[----:B-1----:R1:W2:Y:S02]  /*9e70*/  SYNCS.PHASECHK.TRANS64.TRYWAIT P0, [R0+URZ], R3 ;  /* 0x00000003000075a7 */ /* 0x0022a400080011ff */
[----:B--2---:R-:W-:Y:S05]  /*9e80*/  @!P0 NANOSLEEP.SYNCS 0x989680 ;  /* 0x009896800000895d */ /* 0x004fea0003900000 */
[----:B------:R-:W2:Y:S02]  /*9e90*/  @!P0 SYNCS.PHASECHK.TRANS64 P0, [R0+URZ], R3 ;  /* 0x00000003000085a7 */ /* 0x000ea400080010ff */
[----:B--2---:R-:W-:Y:S05]  /*9ea0*/  @!P0 BRA `(.L_x_162) ;  /* 0xfffffffc00f08947 */ /* 0x004fea000383ffff */
[----:B------:R-:W-:Y:S05]  /*9eb0*/  BRA `(.L_x_163) ;  /* 0xffffff8800507947 */ /* 0x000fea000383ffff */
.L_x_46:
[----:B---3--:R-:W-:-:S07]  /*9ec0*/  MOV R0, UR4 ;  /* 0x0000000400007c02 */ /* 0x008fce0008000f00 */
.L_x_164:
[----:B-1----:R1:W2:Y:S02]  /*9ed0*/  SYNCS.PHASECHK.TRANS64.TRYWAIT P0, [R0+URZ], R3 ;  /* 0x00000003000075a7 */ /* 0x0022a400080011ff */
[----:B--2---:R-:W-:Y:S05]  /*9ee0*/  @!P0 NANOSLEEP.SYNCS 0x989680 ;  /* 0x009896800000895d */ /* 0x004fea0003900000 */
[----:B------:R-:W2:Y:S02]  /*9ef0*/  @!P0 SYNCS.PHASECHK.TRANS64 P0, [R0+URZ], R3 ;  /* 0x00000003000085a7 */ /* 0x000ea400080010ff */
[----:B--2---:R-:W-:Y:S05]  /*9f00*/  @!P0 BRA `(.L_x_164) ;  /* 0xfffffffc00f08947 */ /* 0x004fea000383ffff */
[----:B------:R-:W-:Y:S05]  /*9f10*/  BRA `(.L_x_165) ;  /* 0xffffff88005c7947 */ /* 0x000fea000383ffff */
.L_x_47:
[----:B---3--:R-:W-:-:S07]  /*9f20*/  MOV R0, UR4 ;  /* 0x0000000400007c02 */ /* 0x008fce0008000f00 */
.L_x_166:
[----:B-1----:R1:W2:Y:S02]  /*9f30*/  SYNCS.PHASECHK.TRANS64.TRYWAIT P0, [R0+URZ], R3 ;  /* 0x00000003000075a7 */ /* 0x0022a400080011ff */
[----:B--2---:R-:W-:Y:S05]  /*9f40*/  @!P0 NANOSLEEP.SYNCS 0x989680 ;  /* 0x009896800000895d */ /* 0x004fea0003900000 */
[----:B------:R-:W2:Y:S02]  /*9f50*/  @!P0 SYNCS.PHASECHK.TRANS64 P0, [R0+URZ], R3 ;  /* 0x00000003000085a7 */ /* 0x000ea400080010ff */
[----:B--2---:R-:W-:Y:S05]  /*9f60*/  @!P0 BRA `(.L_x_166) ;  /* 0xfffffffc00f08947 */ /* 0x004fea000383ffff */
[----:B------:R-:W-:Y:S05]  /*9f70*/  BRA `(.L_x_167) ;  /* 0xffffff8800687947 */ /* 0x000fea000383ffff */
.L_x_48:
[----:B---3--:R-:W-:-:S07]  /*9f80*/  MOV R0, UR4 ;  /* 0x0000000400007c02 */ /* 0x008fce0008000f00 */
.L_x_168:
[----:B-1----:R1:W2:Y:S02]  /*9f90*/  SYNCS.PHASECHK.TRANS64.TRYWAIT P0, [R0+URZ], R3 ;  /* 0x00000003000075a7 */ /* 0x0022a400080011ff */
[----:B--2---:R-:W-:Y:S05]  /*9fa0*/  @!P0 NANOSLEEP.SYNCS 0x989680 ;  /* 0x009896800000895d */ /* 0x004fea0003900000 */
[----:B------:R-:W2:Y:S02]  /*9fb0*/  @!P0 SYNCS.PHASECHK.TRANS64 P0, [R0+URZ], R3 ;  /* 0x00000003000085a7 */ /* 0x000ea400080010ff */
[----:B--2---:R-:W-:Y:S05]  /*9fc0*/  @!P0 BRA `(.L_x_168) ;  /* 0xfffffffc00f08947 */ /* 0x004fea000383ffff */
[----:B------:R-:W-:Y:S05]  /*9fd0*/  BRA `(.L_x_169) ;  /* 0xffffff8800747947 */ /* 0x000fea000383ffff */
.L_x_49:
[----:B---3--:R-:W-:-:S07]  /*9fe0*/  MOV R0, UR4 ;  /* 0x0000000400007c02 */ /* 0x008fce0008000f00 */
.L_x_170:
[----:B-1----:R1:W2:Y:S02]  /*9ff0*/  SYNCS.PHASECHK.TRANS64.TRYWAIT P0, [R0+URZ], R3 ;  /* 0x00000003000075a7 */ /* 0x0022a400080011ff */
[----:B--2---:R-:W-:Y:S05]  /*a000*/  @!P0 NANOSLEEP.SYNCS 0x989680 ;  /* 0x009896800000895d */ /* 0x004fea0003900000 */
[----:B------:R-:W2:Y:S02]  /*a010*/  @!P0 SYNCS.PHASECHK.TRANS64 P0, [R0+URZ], R3 ;  /* 0x00000003000085a7 */ /* 0x000ea400080010ff */
[----:B--2---:R-:W-:Y:S05]  /*a020*/  @!P0 BRA `(.L_x_170) ;  /* 0xfffffffc00f08947 */ /* 0x004fea000383ffff */
[----:B------:R-:W-:Y:S05]  /*a030*/  BRA `(.L_x_171) ;  /* 0xffffff8800807947 */ /* 0x000fea000383ffff */
.L_x_52:
[----:B-1----:R1:W2:Y:S02]  /*a040*/  SYNCS.PHASECHK.TRANS64.TRYWAIT P0, [R0+URZ+0x130], R4 ;  /* 0x00013004000075a7 */ /* 0x0022a400080011ff */
[----:B--2---:R-:W-:Y:S05]  /*a050*/  @!P0 NANOSLEEP.SYNCS 0x989680 ;  /* 0x009896800000895d */ /* 0x004fea0003900000 */
[----:B------:R-:W2:Y:S02]  /*a060*/  @!P0 SYNCS.PHASECHK.TRANS64 P0, [R0+URZ+0x130], R4 ;  /* 0x00013004000085a7 */ /* 0x000ea400080010ff */
[----:B--2---:R-:W-:Y:S05]  /*a070*/  @!P0 BRA `(.L_x_52) ;  /* 0xfffffffc00f08947 */ /* 0x004fea000383ffff */
[----:B------:R-:W-:Y:S05]  /*a080*/  BRA `(.L_x_172) ;  /* 0xffffff8800dc7947 */ /* 0x000fea000383ffff */
.L_x_53:
[----:B------:R-:W-:-:S07]  /*a090*/  MOV R0, UR5 ;  /* 0x0000000500007c02 */ /* 0x000fce0008000f00 */
.L_x_173:
[----:B-1----:R1:W2:Y:S02]  /*a0a0*/  SYNCS.PHASECHK.TRANS64.TRYWAIT P0, [R0+URZ+0xe0], R5 ;  /* 0x0000e005000075a7 */ /* 0x0022a400080011ff */
[----:B--2---:R-:W-:Y:S05]  /*a0b0*/  @!P0 NANOSLEEP.SYNCS 0x989680 ;  /* 0x009896800000895d */ /* 0x004fea0003900000 */
[----:B------:R-:W2:Y:S02]  /*a0c0*/  @!P0 SYNCS.PHASECHK.TRANS64 P0, [R0+URZ+0xe0], R5 ;  /* 0x0000e005000085a7 */ /* 0x000ea400080010ff */
[----:B--2---:R-:W-:Y:S05]  /*a0d0*/  @!P0 BRA `(.L_x_173) ;  /* 0xfffffffc00f08947 */ /* 0x004fea000383ffff */
[----:B------:R-:W-:Y:S05]  /*a0e0*/  BRA `(.L_x_174) ;  /* 0xffffff8800ec7947 */ /* 0x000fea000383ffff */
.L_x_54:
[----:B-1----:R1:W2:Y:S02]  /*a0f0*/  SYNCS.PHASECHK.TRANS64.TRYWAIT P1, [R0+URZ+0xd0], R4 ;  /* 0x0000d004000075a7 */ /* 0x0022a400080211ff */
[----:B--2---:R-:W-:Y:S05]  /*a100*/  @!P1 NANOSLEEP.SYNCS 0x989680 ;  /* 0x009896800000995d */ /* 0x004fea0003900000 */
[----:B------:R-:W2:Y:S02]  /*a110*/  @!P1 SYNCS.PHASECHK.TRANS64 P1, [R0+URZ+0xd0], R4 ;  /* 0x0000d004000095a7 */ /* 0x000ea400080210ff */
[----:B--2---:R-:W-:Y:S05]  /*a120*/  @!P1 BRA `(.L_x_54) ;  /* 0xfffffffc00f09947 */ /* 0x004fea000383ffff */
[----:B------:R-:W-:Y:S05]  /*a130*/  BRA `(.L_x_175) ;  /* 0xffffff8c001c7947 */ /* 0x000fea000383ffff */
.L_x_57:
[----:B------:R-:W-:-:S07]  /*a140*/  MOV R0, UR5 ;  /* 0x0000000500007c02 */ /* 0x000fce0008000f00 */
.L_x_176:
[----:B-1----:R1:W2:Y:S02]  /*a150*/  SYNCS.PHASECHK.TRANS64.TRYWAIT P0, [R0+URZ+0xe0], R2 ;  /* 0x0000e002000075a7 */ /* 0x0022a400080011ff */
[----:B--2---:R-:W-:Y:S05]  /*a160*/  @!P0 NANOSLEEP.SYNCS 0x989680 ;  /* 0x009896800000895d */ /* 0x004fea0003900000 */
[----:B------:R-:W2:Y:S02]  /*a170*/  @!P0 SYNCS.PHASECHK.TRANS64 P0, [R0+URZ+0xe0], R2 ;  /* 0x0000e002000085a7 */ /* 0x000ea400080010ff */
[----:B--2---:R-:W-:Y:S05]  /*a180*/  @!P0 BRA `(.L_x_176) ;  /* 0xfffffffc00f08947 */ /* 0x004fea000383ffff */
[----:B------:R-:W-:Y:S05]  /*a190*/  BRA `(.L_x_56) ;  /* 0xffffff8c00707947 */ /* 0x000fea000383ffff */
.L_x_66:
[----:B-1----:R-:W-:-:S04]  /*a1a0*/  MOV R3, UR6 ;  /* 0x0000000600037c02 */ /* 0x002fc80008000f00 */
[----:B------:R1:W2:Y:S03]  /*a1b0*/  SYNCS.PHASECHK.TRANS64.TRYWAIT P0, [R3+URZ+0x8], R4 ;  /* 0x00000804030075a7 */ /* 0x0002a600080011ff */
[----:B--2---:R-:W-:Y:S05]  /*a1c0*/  @!P0 NANOSLEEP.SYNCS 0x989680 ;  /* 0x009896800000895d */ /* 0x004fea0003900000 */
[----:B------:R-:W2:Y:S02]  /*a1d0*/  @!P0 SYNCS.PHASECHK.TRANS64 P0, [R3+URZ+0x8], R4 ;  /* 0x00000804030085a7 */ /* 0x000ea400080010ff */
[----:B--2---:R-:W-:Y:S05]  /*a1e0*/  @!P0 BRA `(.L_x_66) ;  /* 0xfffffffc00ec8947 */ /* 0x004fea000383ffff */
[----:B------:R-:W-:Y:S05]  /*a1f0*/  BRA `(.L_x_65) ;  /* 0xffffff9000247947 */ /* 0x000fea000383ffff */
.L_x_68:
[----:B------:R-:W-:Y:S01]  /*a200*/  BSSY B0, `(.L_x_177) ;  /* 0x0000006000007945 */ /* 0x000fe20003800000 */
[----:B------:R-:W-:-:S07]  /*a210*/  MOV R15, 0xffffffff ;  /* 0xffffffff000f7802 */ /* 0x000fce0000000f00 */
[----:B-1---5:R-:W-:Y:S05]  /*a220*/  WARPSYNC.COLLECTIVE R15, `(.L_x_178) ;  /* 0x000000000f0c7348 */ /* 0x022fea0003c00000 */
[----:B------:R-:W-:Y:S02]  /*a230*/  ELECT P6, UR79, PT ;  /* 0x00000000004f782f */ /* 0x000fe400038c0000 */
[----:B------:R-:W-:Y:S01]  /*a240*/  MOV R14, UR79 ;  /* 0x0000004f000e7c02 */ /* 0x000fe20008000f00 */
[----:B-1---5:R-:W-:Y:S10]  /*a250*/  ENDCOLLECTIVE ;  /* 0x000000000000791b */ /* 0x022ff40003800000 */
.L_x_178:
[----:B------:R-:W-:Y:S05]  /*a260*/  BSYNC B0 ;  /* 0x0000000000007941 */ /* 0x000fea0003800000 */
.L_x_177:
[----:B------:R-:W-:Y:S05]  /*a270*/  BRA `(.L_x_179) ;  /* 0xffffff9000547947 */ /* 0x000fea000383ffff */
.L_x_70:
[----:B-1----:R-:W-:-:S04]  /*a280*/  MOV R0, UR6 ;  /* 0x0000000600007c02 */ /* 0x002fc80008000f00 */
[----:B------:R1:W2:Y:S03]  /*a290*/  SYNCS.PHASECHK.TRANS64.TRYWAIT P0, [R0+URZ+0x8], R2 ;  /* 0x00000802000075a7 */ /* 0x0002a600080011ff */
[----:B--2---:R-:W-:Y:S05]  /*a2a0*/  @!P0 NANOSLEEP.SYNCS 0x989680 ;  /* 0x009896800000895d */ /* 0x004fea0003900000 */
[----:B------:R-:W2:Y:S02]  /*a2b0*/  @!P0 SYNCS.PHASECHK.TRANS64 P0, [R0+URZ+0x8], R2 ;  /* 0x00000802000085a7 */ /* 0x000ea400080010ff */
[----:B--2---:R-:W-:Y:S05]  /*a2c0*/  @!P0 BRA `(.L_x_70) ;  /* 0xfffffffc00ec8947 */ /* 0x004fea000383ffff */
[----:B------:R-:W-:Y:S05]  /*a2d0*/  BRA `(.L_x_69) ;  /* 0xffffff9000587947 */ /* 0x000fea000383ffff */
.L_x_71:
[----:B-1----:R1:W2:Y:S02]  /*a2e0*/  SYNCS.PHASECHK.TRANS64.TRYWAIT P0, [R0+URZ+0xd0], R4 ;  /* 0x0000d004000075a7 */ /* 0x0022a400080011ff */
[----:B--2---:R-:W-:Y:S05]  /*a2f0*/  @!P0 NANOSLEEP.SYNCS 0x989680 ;  /* 0x009896800000895d */ /* 0x004fea0003900000 */
[----:B------:R-:W2:Y:S02]  /*a300*/  @!P0 SYNCS.PHASECHK.TRANS64 P0, [R0+URZ+0xd0], R4 ;  /* 0x0000d004000085a7 */ /* 0x000ea400080010ff */
[----:B--2---:R-:W-:Y:S05]  /*a310*/  @!P0 BRA `(.L_x_71) ;  /* 0xfffffffc00f08947 */ /* 0x004fea000383ffff */
[----:B------:R-:W-:Y:S05]  /*a320*/  BRA `(.L_x_180) ;  /* 0xffffff9400447947 */ /* 0x000fea000383ffff */
.L_x_73:
[----:B------:R-:W-:-:S07]  /*a330*/  MOV R0, UR9 ;  /* 0x0000000900007c02 */ /* 0x000fce0008000f00 */
.L_x_181:
[----:B-1----:R1:W2:Y:S02]  /*a340*/  SYNCS.PHASECHK.TRANS64.TRYWAIT P0, [R0+URZ+0x110], R4 ;  /* 0x00011004000075a7 */ /* 0x0022a400080011ff */
[----:B--2---:R-:W-:Y:S05]  /*a350*/  @!P0 NANOSLEEP.SYNCS 0x989680 ;  /* 0x009896800000895d */ /* 0x004fea0003900000 */
[----:B------:R-:W2:Y:S02]  /*a360*/  @!P0 SYNCS.PHASECHK.TRANS64 P0, [R0+URZ+0x110], R4 ;  /* 0x00011004000085a7 */ /* 0x000ea400080010ff */
[----:B--2---:R-:W-:Y:S05]  /*a370*/  @!P0 BRA `(.L_x_181) ;  /* 0xfffffffc00f08947 */ /* 0x004fea000383ffff */
[----:B------:R-:W-:Y:S05]  /*a380*/  BRA `(.L_x_182) ;  /* 0xffffff9400907947 */ /* 0x000fea000383ffff */
.L_x_76:
[----:B------:R-:W-:Y:S07]  /*a390*/  MOV R0, UR8 ;  /* 0x0000000800007c02 */ /* 0x000fee0008000f00 */
.L_x_183:
[----:B-1----:R1:W2:Y:S02]  /*a3a0*/  SYNCS.PHASECHK.TRANS64.TRYWAIT P0, [R0+URZ], R4 ;  /* 0x00000004000075a7 */ /* 0x0022a400080011ff */
[----:B--2---:R-:W-:Y:S05]  /*a3b0*/  @!P0 NANOSLEEP.SYNCS 0x989680 ;  /* 0x009896800000895d */ /* 0x004fea0003900000 */
[----:B------:R-:W2:Y:S02]  /*a3c0*/  @!P0 SYNCS.PHASECHK.TRANS64 P0, [R0+URZ], R4 ;  /* 0x00000004000085a7 */ /* 0x000ea400080010ff */
[----:B--2---:R-:W-:Y:S05]  /*a3d0*/  @!P0 BRA `(.L_x_183) ;  /* 0xfffffffc00f08947 */ /* 0x004fea000383ffff */
[----:B------:R-:W-:Y:S05]  /*a3e0*/  BRA `(.L_x_75) ;  /* 0xffffff9400a47947 */ /* 0x000fea000383ffff */
.L_x_80:
[----:B-1----:R-:W-:-:S07]  /*a3f0*/  MOV R0, UR8 ;  /* 0x0000000800007c02 */ /* 0x002fce0008000f00 */
.L_x_184:
[----:B-1----:R1:W2:Y:S02]  /*a400*/  SYNCS.PHASECHK.TRANS64.TRYWAIT P0, [R0+URZ], R2 ;  /* 0x00000002000075a7 */ /* 0x0022a400080011ff */
[----:B--2---:R-:W-:Y:S05]  /*a410*/  @!P0 NANOSLEEP.SYNCS 0x989680 ;  /* 0x009896800000895d */ /* 0x004fea0003900000 */
[----:B------:R-:W2:Y:S02]  /*a420*/  @!P0 SYNCS.PHASECHK.TRANS64 P0, [R0+URZ], R2 ;  /* 0x00000002000085a7 */ /* 0x000ea400080010ff */
[----:B--2---:R-:W-:Y:S05]  /*a430*/  @!P0 BRA `(.L_x_184) ;  /* 0xfffffffc00f08947 */ /* 0x004fea000383ffff */
[----:B------:R-:W-:Y:S05]  /*a440*/  BRA `(.L_x_185) ;  /* 0xffffff9800987947 */ /* 0x000fea000383ffff */
.L_x_81:
[----:B------:R-:W-:-:S07]  /*a450*/  MOV R0, UR8 ;  /* 0x0000000800007c02 */ /* 0x000fce0008000f00 */
.L_x_186:
[----:B-1----:R1:W2:Y:S02]  /*a460*/  SYNCS.PHASECHK.TRANS64.TRYWAIT P0, [R0+URZ], R3 ;  /* 0x00000003000075a7 */ /* 0x0022a400080011ff */
[----:B--2---:R-:W-:Y:S05]  /*a470*/  @!P0 NANOSLEEP.SYNCS 0x989680 ;  /* 0x009896800000895d */ /* 0x004fea0003900000 */
[----:B------:R-:W2:Y:S02]  /*a480*/  @!P0 SYNCS.PHASECHK.TRANS64 P0, [R0+URZ], R3 ;  /* 0x00000003000085a7 */ /* 0x000ea400080010ff */
[----:B--2---:R-:W-:Y:S05]  /*a490*/  @!P0 BRA `(.L_x_186) ;  /* 0xfffffffc00f08947 */ /* 0x004fea000383ffff */
[----:B------:R-:W-:Y:S05]  /*a4a0*/  BRA `(.L_x_187) ;  /* 0xffffff9800a47947 */ /* 0x000fea000383ffff */
.L_x_82:
[----:B------:R-:W-:-:S07]  /*a4b0*/  MOV R0, UR8 ;  /* 0x0000000800007c02 */ /* 0x000fce0008000f00 */
.L_x_188:
[----:B-1----:R1:W2:Y:S02]  /*a4c0*/  SYNCS.PHASECHK.TRANS64.TRYWAIT P0, [R0+URZ], R3 ;  /* 0x00000003000075a7 */ /* 0x0022a400080011ff */
[----:B--2---:R-:W-:Y:S05]  /*a4d0*/  @!P0 NANOSLEEP.SYNCS 0x989680 ;  /* 0x009896800000895d */ /* 0x004fea0003900000 */
[----:B------:R-:W2:Y:S02]  /*a4e0*/  @!P0 SYNCS.PHASECHK.TRANS64 P0, [R0+URZ], R3 ;  /* 0x00000003000085a7 */ /* 0x000ea400080010ff */
[----:B--2---:R-:W-:Y:S05]  /*a4f0*/  @!P0 BRA `(.L_x_188) ;  /* 0xfffffffc00f08947 */ /* 0x004fea000383ffff */
[----:B------:R-:W-:Y:S05]  /*a500*/  BRA `(.L_x_189) ;  /* 0xffffff9800b07947 */ /* 0x000fea000383ffff */
.L_x_85:
[----:B------:R-:W-:-:S07]  /*a510*/  MOV R0, UR7 ;  /* 0x0000000700007c02 */ /* 0x000fce0008000f00 */
.L_x_190:
[----:B-1----:R1:W2:Y:S02]  /*a520*/  SYNCS.PHASECHK.TRANS64.TRYWAIT P1, [R0+URZ+0x150], R2 ;  /* 0x00015002000075a7 */ /* 0x0022a400080211ff */
[----:B--2---:R-:W-:Y:S05]  /*a530*/  @!P1 NANOSLEEP.SYNCS 0x989680 ;  /* 0x009896800000995d */ /* 0x004fea0003900000 */
[----:B------:R-:W2:Y:S02]  /*a540*/  @!P1 SYNCS.PHASECHK.TRANS64 P1, [R0+URZ+0x150], R2 ;  /* 0x00015002000095a7 */ /* 0x000ea400080210ff */
[----:B--2---:R-:W-:Y:S05]  /*a550*/  @!P1 BRA `(.L_x_190) ;  /* 0xfffffffc00f09947 */ /* 0x004fea000383ffff */
[----:B------:R-:W-:Y:S05]  /*a560*/  BRA `(.L_x_191) ;  /* 0xffffff9800fc7947 */ /* 0x000fea000383ffff */
.L_x_90:
[----:B----4-:R4:W1:Y:S02]  /*a570*/  SYNCS.PHASECHK.TRANS64.TRYWAIT P0, [R0+URZ+0xd0], R2 ;  /* 0x0000d002000075a7 */ /* 0x01086400080011ff */
[----:B-1----:R-:W-:Y:S05]  /*a580*/  @!P0 NANOSLEEP.SYNCS 0x989680 ;  /* 0x009896800000895d */ /* 0x002fea0003900000 */
[----:B------:R-:W1:Y:S02]  /*a590*/  @!P0 SYNCS.PHASECHK.TRANS64 P0, [R0+URZ+0xd0], R2 ;  /* 0x0000d002000085a7 */ /* 0x000e6400080010ff */
[----:B-1----:R-:W-:Y:S05]  /*a5a0*/  @!P0 BRA `(.L_x_90) ;  /* 0xfffffffc00f08947 */ /* 0x002fea000383ffff */
[----:B------:R-:W-:Y:S05]  /*a5b0*/  BRA `(.L_x_192) ;  /* 0xffffffa000107947 */ /* 0x000fea000383ffff */
.L_x_93:
[----:B------:R-:W-:Y:S07]  /*a5c0*/  MOV R0, UR6 ;  /* 0x0000000600007c02 */ /* 0x000fee0008000f00 */
.L_x_193:
[----:B-1----:R1:W4:Y:S02]  /*a5d0*/  SYNCS.PHASECHK.TRANS64.TRYWAIT P0, [R0+URZ+0xc8], R2 ;  /* 0x0000c802000075a7 */ /* 0x00232400080011ff */
[----:B----4-:R-:W-:Y:S05]  /*a5e0*/  @!P0 NANOSLEEP.SYNCS 0x989680 ;  /* 0x009896800000895d */ /* 0x010fea0003900000 */
[----:B------:R-:W4:Y:S02]  /*a5f0*/  @!P0 SYNCS.PHASECHK.TRANS64 P0, [R0+URZ+0xc8], R2 ;  /* 0x0000c802000085a7 */ /* 0x000f2400080010ff */
[----:B----4-:R-:W-:Y:S05]  /*a600*/  @!P0 BRA `(.L_x_193) ;  /* 0xfffffffc00f08947 */ /* 0x010fea000383ffff */
[----:B------:R-:W-:Y:S05]  /*a610*/  BRA `(.L_x_92) ;  /* 0xffffffa000f07947 */ /* 0x000fea000383ffff */
.L_x_96:
[----:B------:R-:W-:Y:S07]  /*a620*/  MOV R0, UR6 ;  /* 0x0000000600007c02 */ /* 0x000fee0008000f00 */
.L_x_194:
[----:B-1----:R1:W2:Y:S02]  /*a630*/  SYNCS.PHASECHK.TRANS64.TRYWAIT P0, [R0+URZ+0xa0], R32 ;  /* 0x0000a020000075a7 */ /* 0x0022a400080011ff */
[----:B--2---:R-:W-:Y:S05]  /*a640*/  @!P0 NANOSLEEP.SYNCS 0x989680 ;  /* 0x009896800000895d */ /* 0x004fea0003900000 */
[----:B------:R-:W2:Y:S02]  /*a650*/  @!P0 SYNCS.PHASECHK.TRANS64 P0, [R0+URZ+0xa0], R32 ;  /* 0x0000a020000085a7 */ /* 0x000ea400080010ff */
[----:B--2---:R-:W-:Y:S05]  /*a660*/  @!P0 BRA `(.L_x_194) ;  /* 0xfffffffc00f08947 */ /* 0x004fea000383ffff */
[----:B------:R-:W-:Y:S05]  /*a670*/  BRA `(.L_x_195) ;  /* 0xffffffa400687947 */ /* 0x000fea000383ffff */
.L_x_97:
[----:B------:R-:W-:Y:S07]  /*a680*/  MOV R0, UR6 ;  /* 0x0000000600007c02 */ /* 0x000fee0008000f00 */
.L_x_196:
[----:B-1----:R1:W2:Y:S02]  /*a690*/  SYNCS.PHASECHK.TRANS64.TRYWAIT P0, [R0+URZ+0xa8], R32 ;  /* 0x0000a820000075a7 */ /* 0x0022a400080011ff */
[----:B--2---:R-:W-:Y:S05]  /*a6a0*/  @!P0 NANOSLEEP.SYNCS 0x989680 ;  /* 0x009896800000895d */ /* 0x004fea0003900000 */
[----:B------:R-:W2:Y:S02]  /*a6b0*/  @!P0 SYNCS.PHASECHK.TRANS64 P0, [R0+URZ+0xa8], R32 ;  /* 0x0000a820000085a7 */ /* 0x000ea400080010ff */
[----:B--2---:R-:W-:Y:S05]  /*a6c0*/  @!P0 BRA `(.L_x_196) ;  /* 0xfffffffc00f08947 */ /* 0x004fea000383ffff */
[----:B------:R-:W-:Y:S05]  /*a6d0*/  BRA `(.L_x_197) ;  /* 0xffffffa400c07947 */ /* 0x000fea000383ffff */
.L_x_98:
[----:B------:R-:W-:Y:S07]  /*a6e0*/  MOV R0, UR6 ;  /* 0x0000000600007c02 */ /* 0x000fee0008000f00 */
.L_x_198:
[----:B-1----:R1:W2:Y:S02]  /*a6f0*/  SYNCS.PHASECHK.TRANS64.TRYWAIT P0, [R0+URZ+0xb0], R32 ;  /* 0x0000b020000075a7 */ /* 0x0022a400080011ff */
[----:B--2---:R-:W-:Y:S05]  /*a700*/  @!P0 NANOSLEEP.SYNCS 0x989680 ;  /* 0x009896800000895d */ /* 0x004fea0003900000 */
[----:B------:R-:W2:Y:S02]  /*a710*/  @!P0 SYNCS.PHASECHK.TRANS64 P0, [R0+URZ+0xb0], R32 ;  /* 0x0000b020000085a7 */ /* 0x000ea400080010ff */
[----:B--2---:R-:W-:Y:S05]  /*a720*/  @!P0 BRA `(.L_x_198) ;  /* 0xfffffffc00f08947 */ /* 0x004fea000383ffff */
[----:B------:R-:W-:Y:S05]  /*a730*/  BRA `(.L_x_199) ;  /* 0xffffffa800207947 */ /* 0x000fea000383ffff */
.L_x_99:
[----:B------:R-:W-:Y:S07]  /*a740*/  MOV R0, UR6 ;  /* 0x0000000600007c02 */ /* 0x000fee0008000f00 */
.L_x_200:
[----:B-1----:R1:W2:Y:S02]  /*a750*/  SYNCS.PHASECHK.TRANS64.TRYWAIT P0, [R0+URZ+0xb8], R32 ;  /* 0x0000b820000075a7 */ /* 0x0022a400080011ff */
[----:B--2---:R-:W-:Y:S05]  /*a760*/  @!P0 NANOSLEEP.SYNCS 0x989680 ;  /* 0x009896800000895d */ /* 0x004fea0003900000 */
[----:B------:R-:W2:Y:S02]  /*a770*/  @!P0 SYNCS.PHASECHK.TRANS64 P0, [R0+URZ+0xb8], R32 ;  /* 0x0000b820000085a7 */ /* 0x000ea400080010ff */
[----:B--2---:R-:W-:Y:S05]  /*a780*/  @!P0 BRA `(.L_x_200) ;  /* 0xfffffffc00f08947 */ /* 0x004fea000383ffff */
[----:B------:R-:W-:Y:S05]  /*a790*/  BRA `(.L_x_201) ;  /* 0xffffffa800c07947 */ /* 0x000fea000383ffff */
.L_x_101:
[----:B------:R-:W-:-:S07]  /*a7a0*/  MOV R0, UR6 ;  /* 0x0000000600007c02 */ /* 0x000fce0008000f00 */
.L_x_202:
[----:B-1----:R1:W2:Y:S02]  /*a7b0*/  SYNCS.PHASECHK.TRANS64.TRYWAIT P0, [R0+URZ+0xa0], R2 ;  /* 0x0000a002000075a7 */ /* 0x0022a400080011ff */
[----:B--2---:R-:W-:Y:S05]  /*a7c0*/  @!P0 NANOSLEEP.SYNCS 0x989680 ;  /* 0x009896800000895d */ /* 0x004fea0003900000 */
[----:B------:R-:W2:Y:S02]  /*a7d0*/  @!P0 SYNCS.PHASECHK.TRANS64 P0, [R0+URZ+0xa0], R2 ;  /* 0x0000a002000085a7 */ /* 0x000ea400080010ff */
[----:B--2---:R-:W-:Y:S05]  /*a7e0*/  @!P0 BRA `(.L_x_202) ;  /* 0xfffffffc00f08947 */ /* 0x004fea000383ffff */
[----:B------:R-:W-:Y:S05]  /*a7f0*/  BRA `(.L_x_203) ;  /* 0xffffffac004c7947 */ /* 0x000fea000383ffff */
.L_x_102:
[----:B-1----:R-:W-:-:S07]  /*a800*/  MOV R0, UR6 ;  /* 0x0000000600007c02 */ /* 0x002fce0008000f00 */
.L_x_204:
[----:B-1----:R1:W2:Y:S02]  /*a810*/  SYNCS.PHASECHK.TRANS64.TRYWAIT P0, [R0+URZ+0xa8], R2 ;  /* 0x0000a802000075a7 */ /* 0x0022a400080011ff */
[----:B--2---:R-:W-:Y:S05]  /*a820*/  @!P0 NANOSLEEP.SYNCS 0x989680 ;  /* 0x009896800000895d */ /* 0x004fea0003900000 */
[----:B------:R-:W2:Y:S02]  /*a830*/  @!P0 SYNCS.PHASECHK.TRANS64 P0, [R0+URZ+0xa8], R2 ;  /* 0x0000a802000085a7 */ /* 0x000ea400080010ff */
[----:B--2---:R-:W-:Y:S05]  /*a840*/  @!P0 BRA `(.L_x_204) ;  /* 0xfffffffc00f08947 */ /* 0x004fea000383ffff */
[----:B------:R-:W-:Y:S05]  /*a850*/  BRA `(.L_x_205) ;  /* 0xffffffac003c7947 */ /* 0x000fea000383ffff */
.L_x_103:
[----:B-1----:R-:W-:-:S07]  /*a860*/  MOV R0, UR6 ;  /* 0x0000000600007c02 */ /* 0x002fce0008000f00 */
.L_x_206:
[----:B-1----:R1:W2:Y:S02]  /*a870*/  SYNCS.PHASECHK.TRANS64.TRYWAIT P0, [R0+URZ+0xb0], R2 ;  /* 0x0000b002000075a7 */ /* 0x0022a400080011ff */
[----:B--2---:R-:W-:Y:S05]  /*a880*/  @!P0 NANOSLEEP.SYNCS 0x989680 ;  /* 0x009896800000895d */ /* 0x004fea0003900000 */
[----:B------:R-:W2:Y:S02]  /*a890*/  @!P0 SYNCS.PHASECHK.TRANS64 P0, [R0+URZ+0xb0], R2 ;  /* 0x0000b002000085a7 */ /* 0x000ea400080010ff */
[----:B--2---:R-:W-:Y:S05]  /*a8a0*/  @!P0 BRA `(.L_x_206) ;  /* 0xfffffffc00f08947 */ /* 0x004fea000383ffff */
[----:B------:R-:W-:Y:S05]  /*a8b0*/  BRA `(.L_x_207) ;  /* 0xffffffac002c7947 */ /* 0x000fea000383ffff */
.L_x_105:
[----:B--2---:R2:W3:Y:S02]  /*a8c0*/  SYNCS.PHASECHK.TRANS64.TRYWAIT P0, [R0+URZ+0xd0], R2 ;  /* 0x0000d002000075a7 */ /* 0x0044e400080011ff */
[----:B---3--:R-:W-:Y:S05]  /*a8d0*/  @!P0 NANOSLEEP.SYNCS 0x989680 ;  /* 0x009896800000895d */ /* 0x008fea0003900000 */
[----:B------:R-:W3:Y:S02]  /*a8e0*/  @!P0 SYNCS.PHASECHK.TRANS64 P0, [R0+URZ+0xd0], R2 ;  /* 0x0000d002000085a7 */ /* 0x000ee400080010ff */
[----:B---3--:R-:W-:Y:S05]  /*a8f0*/  @!P0 BRA `(.L_x_105) ;  /* 0xfffffffc00f08947 */ /* 0x008fea000383ffff */
[----:B------:R-:W-:Y:S05]  /*a900*/  BRA `(.L_x_208) ;  /* 0xffffffb000247947 */ /* 0x000fea000383ffff */
.L_x_117:
[----:B-1----:R-:W-:Y:S04]  /*a910*/  MOV R3, UR47 ;  /* 0x0000002f00037c02 */ /* 0x002fe80008000f00 */
[----:B------:R1:W2:Y:S03]  /*a920*/  SYNCS.PHASECHK.TRANS64.TRYWAIT P1, [R3+URZ+0x80], R4 ;  /* 0x00008004030075a7 */ /* 0x0002a600080211ff */
[----:B--2---:R-:W-:Y:S05]  /*a930*/  @!P1 NANOSLEEP.SYNCS 0x989680 ;  /* 0x009896800000995d */ /* 0x004fea0003900000 */
[----:B------:R-:W2:Y:S02]  /*a940*/  @!P1 SYNCS.PHASECHK.TRANS64 P1, [R3+URZ+0x80], R4 ;  /* 0x00008004030095a7 */ /* 0x000ea400080210ff */
[----:B--2---:R-:W-:Y:S05]  /*a950*/  @!P1 BRA `(.L_x_117) ;  /* 0xfffffffc00ec9947 */ /* 0x004fea000383ffff */
[----:B------:R-:W-:Y:S05]  /*a960*/  BRA `(.L_x_116) ;  /* 0xffffffbc00887947 */ /* 0x000fea000383ffff */
.L_x_119:
[----:B-1----:R1:W4:Y:S02]  /*a970*/  SYNCS.PHASECHK.TRANS64.TRYWAIT P0, [R118+URZ+0xf0], R0 ;  /* 0x0000f000760075a7 */ /* 0x00232400080011ff */
[----:B----4-:R-:W-:Y:S05]  /*a980*/  @!P0 NANOSLEEP.SYNCS 0x989680 ;  /* 0x009896800000895d */ /* 0x010fea0003900000 */
[----:B------:R-:W4:Y:S02]  /*a990*/  @!P0 SYNCS.PHASECHK.TRANS64 P0, [R118+URZ+0xf0], R0 ;  /* 0x0000f000760085a7 */ /* 0x000f2400080010ff */
[----:B----4-:R-:W-:Y:S05]  /*a9a0*/  @!P0 BRA `(.L_x_119) ;  /* 0xfffffffc00f08947 */ /* 0x010fea000383ffff */
[----:B------:R-:W-:Y:S05]  /*a9b0*/  BRA `(.L_x_118) ;  /* 0xffffffbc00ac7947 */ /* 0x000fea000383ffff */
.L_x_128:
[----:B---3--:R3:W4:Y:S02]  /*a9c0*/  SYNCS.PHASECHK.TRANS64.TRYWAIT P0, [R3+URZ+0x80], R0 ;  /* 0x00008000030075a7 */ /* 0x00872400080011ff */
[----:B----4-:R-:W-:Y:S05]  /*a9d0*/  @!P0 NANOSLEEP.SYNCS 0x989680 ;  /* 0x009896800000895d */ /* 0x010fea0003900000 */
[----:B------:R-:W4:Y:S02]  /*a9e0*/  @!P0 SYNCS.PHASECHK.TRANS64 P0, [R3+URZ+0x80], R0 ;  /* 0x00008000030085a7 */ /* 0x000f2400080010ff */
[----:B----4-:R-:W-:Y:S05]  /*a9f0*/  @!P0 BRA `(.L_x_128) ;  /* 0xfffffffc00f08947 */ /* 0x010fea000383ffff */
[----:B------:R-:W-:Y:S05]  /*aa00*/  BRA `(.L_x_127) ;  /* 0xffffffc800987947 */ /* 0x000fea000383ffff */
.L_x_136:
[----:B---3--:R3:W4:Y:S02]  /*aa10*/  SYNCS.PHASECHK.TRANS64.TRYWAIT P0, [R0+URZ+0x80], R7 ;  /* 0x00008007000075a7 */ /* 0x00872400080011ff */
[----:B----4-:R-:W-:Y:S05]  /*aa20*/  @!P0 NANOSLEEP.SYNCS 0x989680 ;  /* 0x009896800000895d */ /* 0x010fea0003900000 */
[----:B------:R-:W4:Y:S02]  /*aa30*/  @!P0 SYNCS.PHASECHK.TRANS64 P0, [R0+URZ+0x80], R7 ;  /* 0x00008007000085a7 */ /* 0x000f2400080010ff */
[----:B----4-:R-:W-:Y:S05]  /*aa40*/  @!P0 BRA `(.L_x_136) ;  /* 0xfffffffc00f08947 */ /* 0x010fea000383ffff */
[----:B------:R-:W-:Y:S05]  /*aa50*/  BRA `(.L_x_135) ;  /* 0xffffffd400ac7947 */ /* 0x000fea000383ffff */
.L_x_144:
[----:B---3--:R3:W4:Y:S02]  /*aa60*/  SYNCS.PHASECHK.TRANS64.TRYWAIT P0, [R0+URZ+0x80], R6 ;  /* 0x00008006000075a7 */ /* 0x00872400080011ff */
[----:B----4-:R-:W-:Y:S05]  /*aa70*/  @!P0 NANOSLEEP.SYNCS 0x989680 ;  /* 0x009896800000895d */ /* 0x010fea0003900000 */
[----:B------:R-:W4:Y:S02]  /*aa80*/  @!P0 SYNCS.PHASECHK.TRANS64 P0, [R0+URZ+0x80], R6 ;  /* 0x00008006000085a7 */ /* 0x000f2400080010ff */
[----:B----4-:R-:W-:Y:S05]  /*aa90*/  @!P0 BRA `(.L_x_144) ;  /* 0xfffffffc00f08947 */ /* 0x010fea000383ffff */
[----:B------:R-:W-:Y:S05]  /*aaa0*/  BRA `(.L_x_143) ;  /* 0xffffffe000c07947 */ /* 0x000fea000383ffff */
        .weak           $__internal_0_$__cuda_sm10x_tcgen05_guardrail_trap_col_being_dealloced_not_returned_by_alloc
        .type           $__internal_0_$__cuda_sm10x_tcgen05_guardrail_trap_col_being_dealloced_not_returned_by_alloc,@function
        .size           $__internal_0_$__cuda_sm10x_tcgen05_guardrail_trap_col_being_dealloced_not_returned_by_alloc,($__internal_1_$__cuda_sm10x_tcgen05_guardrail_trap_phase_invalid_during_alloc - $__internal_0_$__cuda_sm10x_tcgen05_guardrail_trap_col_being_dealloced_not_returned_by_alloc)
$__internal_0_$__cuda_sm10x_tcgen05_guardrail_trap_col_being_dealloced_not_returned_by_alloc:
[----:B------:R-:W-:Y:S05]  /*aab0*/  BPT.TRAP 0x1 ;  /* 0x000000040000795c */ /* 0x000fea0000300000 */
[----:B------:R-:W-:-:S04]  /*aac0*/  HFMA2 R3, -RZ, RZ, 0, 0 ;  /* 0x00000000ff037431 */ /* 0x000fc800000001ff */
[----:B------:R-:W-:Y:S05]  /*aad0*/  RET.REL.NODEC R2 `(_ZN7cutlass13device_kernelINS_4gemm6kernel13GemmUniversalIN4cute5tupleIJiiiiEEENS1_10collective13CollectiveMmaINS1_35MainloopSm100TmaUmmaWarpSpecializedILi8ELi2ELi4ENS5_IJNS4_1CILi2EEENSA_ILi1EEESC_EEEEENS5_IJNSA_ILi128EEENSA_ILi256EEENSA_ILi64EEEEEENS_10bfloat16_tENS5_IJlSC_lEEESJ_SK_NS4_8TiledMMAINS4_8MMA_AtomIJNS4_26SM100_MMA_F16BF16_2x1SM_SSISJ_SJ_fLi128ELi256ELNS4_4UMMA5MajorE0ELSP_0ELNSO_7ScaleInE0ELSQ_0EEEEEENS4_6LayoutINS5_IJSC_SC_SC_EEENS5_IJNSA_ILi0EEESV_SV_EEEEENS5_IJNS4_10UnderscoreESY_SY_EEEEENS4_18SM100_TMA_2SM_LOADENS4_14ComposedLayoutINS4_7SwizzleILi3ELi4ELi3EEENS4_18smem_ptr_flag_bitsILi16EEENST_INS5_IJNSA_ILi8EEESH_EEENS5_IJSH_SC_EEEEEEEvNS4_8identityES11_S1B_vS1C_EENS_8epilogue10collective18CollectiveEpilogueINS1E_23Sm100TmaWarpSpecializedILi4ELi2ELi32ELb1ELb0EEEJNS5_IJSH_SG_SH_EEENS5_IJNST_ISH_SC_EENST_INS5_IJNSA_ILi32EEESB_EEENS5_IJSC_SF_EEEEEEEESJ_SK_SJ_SK_NS1E_6fusion15FusionCallbacksIS1I_NS1Q_17LinCombPerRowBiasISJ_fSJ_SJ_fLi8ELNS_15FloatRoundStyleE2EEES1J_S1P_JEEENS4_5SM1004TMEM4LOAD26SM100_TMEM_LOAD_32dp32b32xENS4_13SM90_TMA_LOADENS12_INS13_ILi2ELi4ELi3EEES16_NST_INS5_IJS17_S1L_EEENS5_IJS1L_SC_EEEEEEENS4_39AutoVectorizingCopyWithAssumedAlignmentILi128EEENS4_14SM90_TMA_STOREES25_S27_S27_EEEvvEEEEvNT_6ParamsE) ;  /* 0xffffff5402487950 */ /* 0x000fea0003c3ffff */
        .weak           $__internal_1_$__cuda_sm10x_tcgen05_guardrail_trap_phase_invalid_during_alloc
        .type           $__internal_1_$__cuda_sm10x_tcgen05_guardrail_trap_phase_invalid_during_alloc,@function
        .size           $__internal_1_$__cuda_sm10x_tcgen05_guardrail_trap_phase_invalid_during_alloc,($__internal_2_$__cuda_sm10x_tcgen05_guardrail_trap_unallocated_columns_being_dealloced - $__internal_1_$__cuda_sm10x_tcgen05_guardrail_trap_phase_invalid_during_alloc)
$__internal_1_$__cuda_sm10x_tcgen05_guardrail_trap_phase_invalid_during_alloc:
[----:B------:R-:W-:Y:S05]  /*aae0*/  BPT.TRAP 0x1 ;  /* 0x000000040000795c */ /* 0x000fea0000300000 */
[----:B------:R-:W-:-:S04]  /*aaf0*/  MOV R3, 0x0 ;  /* 0x0000000000037802 */ /* 0x000fc80000000f00 */
[----:B------:R-:W-:Y:S05]  /*ab00*/  RET.REL.NODEC R2 `(_ZN7cutlass13device_kernelINS_4gemm6kernel13GemmUniversalIN4cute5tupleIJiiiiEEENS1_10collective13CollectiveMmaINS1_35MainloopSm100TmaUmmaWarpSpecializedILi8ELi2ELi4ENS5_IJNS4_1CILi2EEENSA_ILi1EEESC_EEEEENS5_IJNSA_ILi128EEENSA_ILi256EEENSA_ILi64EEEEEENS_10bfloat16_tENS5_IJlSC_lEEESJ_SK_NS4_8TiledMMAINS4_8MMA_AtomIJNS4_26SM100_MMA_F16BF16_2x1SM_SSISJ_SJ_fLi128ELi256ELNS4_4UMMA5MajorE0ELSP_0ELNSO_7ScaleInE0ELSQ_0EEEEEENS4_6LayoutINS5_IJSC_SC_SC_EEENS5_IJNSA_ILi0EEESV_SV_EEEEENS5_IJNS4_10UnderscoreESY_SY_EEEEENS4_18SM100_TMA_2SM_LOADENS4_14ComposedLayoutINS4_7SwizzleILi3ELi4ELi3EEENS4_18smem_ptr_flag_bitsILi16EEENST_INS5_IJNSA_ILi8EEESH_EEENS5_IJSH_SC_EEEEEEEvNS4_8identityES11_S1B_vS1C_EENS_8epilogue10collective18CollectiveEpilogueINS1E_23Sm100TmaWarpSpecializedILi4ELi2ELi32ELb1ELb0EEEJNS5_IJSH_SG_SH_EEENS5_IJNST_ISH_SC_EENST_INS5_IJNSA_ILi32EEESB_EEENS5_IJSC_SF_EEEEEEEESJ_SK_SJ_SK_NS1E_6fusion15FusionCallbacksIS1I_NS1Q_17LinCombPerRowBiasISJ_fSJ_SJ_fLi8ELNS_15FloatRoundStyleE2EEES1J_S1P_JEEENS4_5SM1004TMEM4LOAD26SM100_TMEM_LOAD_32dp32b32xENS4_13SM90_TMA_LOADENS12_INS13_ILi2ELi4ELi3EEES16_NST_INS5_IJS17_S1L_EEENS5_IJS1L_SC_EEEEEEENS4_39AutoVectorizingCopyWithAssumedAlignmentILi128EEENS4_14SM90_TMA_STOREES25_S27_S27_EEEvvEEEEvNT_6ParamsE) ;  /* 0xffffff54023c7950 */ /* 0x000fea0003c3ffff */
        .weak           $__internal_2_$__cuda_sm10x_tcgen05_guardrail_trap_unallocated_columns_being_dealloced
        .type           $__internal_2_$__cuda_sm10x_tcgen05_guardrail_trap_unallocated_columns_being_dealloced,@function
        .size           $__internal_2_$__cuda_sm10x_tcgen05_guardrail_trap_unallocated_columns_being_dealloced,(.L_x_210 - $__internal_2_$__cuda_sm10x_tcgen05_guardrail_trap_unallocated_columns_being_dealloced)
$__internal_2_$__cuda_sm10x_tcgen05_guardrail_trap_unallocated_columns_being_dealloced:
[----:B------:R-:W-:Y:S05]  /*ab10*/  BPT.TRAP 0x1 ;  /* 0x000000040000795c */ /* 0x000fea0000300000 */
[----:B------:R-:W-:-:S04]  /*ab20*/  HFMA2 R3, -RZ, RZ, 0, 0 ;  /* 0x00000000ff037431 */ /* 0x000fc800000001ff */
[----:B------:R-:W-:Y:S05]  /*ab30*/  RET.REL.NODEC R2 `(_ZN7cutlass13device_kernelINS_4gemm6kernel13GemmUniversalIN4cute5tupleIJiiiiEEENS1_10collective13CollectiveMmaINS1_35MainloopSm100TmaUmmaWarpSpecializedILi8ELi2ELi4ENS5_IJNS4_1CILi2EEENSA_ILi1EEESC_EEEEENS5_IJNSA_ILi128EEENSA_ILi256EEENSA_ILi64EEEEEENS_10bfloat16_tENS5_IJlSC_lEEESJ_SK_NS4_8TiledMMAINS4_8MMA_AtomIJNS4_26SM100_MMA_F16BF16_2x1SM_SSISJ_SJ_fLi128ELi256ELNS4_4UMMA5MajorE0ELSP_0ELNSO_7ScaleInE0ELSQ_0EEEEEENS4_6LayoutINS5_IJSC_SC_SC_EEENS5_IJNSA_ILi0EEESV_SV_EEEEENS5_IJNS4_10UnderscoreESY_SY_EEEEENS4_18SM100_TMA_2SM_LOADENS4_14ComposedLayoutINS4_7SwizzleILi3ELi4ELi3EEENS4_18smem_ptr_flag_bitsILi16EEENST_INS5_IJNSA_ILi8EEESH_EEENS5_IJSH_SC_EEEEEEEvNS4_8identityES11_S1B_vS1C_EENS_8epilogue10collective18CollectiveEpilogueINS1E_23Sm100TmaWarpSpecializedILi4ELi2ELi32ELb1ELb0EEEJNS5_IJSH_SG_SH_EEENS5_IJNST_ISH_SC_EENST_INS5_IJNSA_ILi32EEESB_EEENS5_IJSC_SF_EEEEEEEESJ_SK_SJ_SK_NS1E_6fusion15FusionCallbacksIS1I_NS1Q_17LinCombPerRowBiasISJ_fSJ_SJ_fLi8ELNS_15FloatRoundStyleE2EEES1J_S1P_JEEENS4_5SM1004TMEM4LOAD26SM100_TMEM_LOAD_32dp32b32xENS4_13SM90_TMA_LOADENS12_INS13_ILi2ELi4ELi3EEES16_NST_INS5_IJS17_S1L_EEENS5_IJS1L_SC_EEEEEEENS4_39AutoVectorizingCopyWithAssumedAlignmentILi128EEENS4_14SM90_TMA_STOREES25_S27_S27_EEEvvEEEEvNT_6ParamsE) ;  /* 0xffffff5402307950 */ /* 0x000fea0003c3ffff */
.L_x_209:
[----:B------:R-:W-:-:S00]  /*ab40*/  BRA `(.L_x_209) ;  /* 0xfffffffc00fc7947 */ /* 0x000fc0000383ffff */
[----:B------:R-:W-:-:S00]  /*ab50*/  NOP ;  /* 0x0000000000007918 */ /* 0x000fc00000000000 */
        /* <DEDUP_REMOVED lines=10> */
.L_x_210:


//--------------------- .nv.global.init           --------------------------
	.section	.nv.global.init,"aw",@progbits
.nv.global.init:
	.type		$str$27,@object
	.size		$str$27,($str$28 - $str$27)
$str$27:
        /*0000*/ 	.byte	0x28, 0x61, 0x64, 0x64, 0x72, 0x65, 0x73, 0x73, 0x20, 0x26, 0x20, 0x6d, 0x61, 0x73, 0x6b, 0x29
        /*0010*/ 	.byte	0x20, 0x3d, 0x3d, 0x20, 0x30, 0x00
	.type		$str$28,@object
	.size		$str$28,($str$26 - $str$28)
$str$28:
        /*0016*/ 	.byte	0x2f, 0x74, 0x6d, 0x70, 0x2f, 0x63, 0x75, 0x74, 0x6c, 0x61, 0x73, 0x73, 0x5f, 0x73, 0x77, 0x65
        /*0026*/ 	.byte	0x65, 0x70, 0x5f, 0x73, 0x72, 0x63, 0x2f, 0x69, 0x6e, 0x63, 0x6c, 0x75, 0x64, 0x65, 0x2f, 0x63
        /*0036*/ 	.byte	0x75, 0x74, 0x65, 0x2f, 0x70, 0x6f, 0x69, 0x6e, 0x74, 0x65, 0x72, 0x5f, 0x66, 0x6c, 0x61, 0x67
        /*0046*/ 	.byte	0x67, 0x65, 0x64, 0x2e, 0x68, 0x70, 0x70, 0x00
	.type		$str$26,@object
	.size		$str$26,($str$25 - $str$26)
$str$26:
        /*004e*/ 	.byte	0x2f, 0x74, 0x6d, 0x70, 0x2f, 0x63, 0x75, 0x74, 0x6c, 0x61, 0x73, 0x73, 0x5f, 0x73, 0x77, 0x65
        /*005e*/ 	.byte	0x65, 0x70, 0x5f, 0x73, 0x72, 0x63, 0x2f, 0x69, 0x6e, 0x63, 0x6c, 0x75, 0x64, 0x65, 0x2f, 0x63
        /*006e*/ 	.byte	0x75, 0x74, 0x65, 0x2f, 0x61, 0x74, 0x6f, 0x6d, 0x2f, 0x63, 0x6f, 0x70, 0x79, 0x5f, 0x74, 0x72
        /*007e*/ 	.byte	0x61, 0x69, 0x74, 0x73, 0x5f, 0x73, 0x6d, 0x31, 0x30, 0x30, 0x2e, 0x68, 0x70, 0x70, 0x00
	.type		$str$25,@object
	.size		$str$25,(__unnamed_1 - $str$25)
$str$25:
        /*008d*/ 	.byte	0x28, 0x28, 0x75, 0x69, 0x6e, 0x74, 0x33, 0x32, 0x5f, 0x74, 0x28, 0x74, 0x68, 0x72, 0x65, 0x61
        /*009d*/ 	.byte	0x64, 0x49, 0x64, 0x78, 0x2e, 0x78, 0x29, 0x20, 0x2f, 0x20, 0x33, 0x32, 0x29, 0x20, 0x25, 0x20
        /*00ad*/ 	.byte	0x34, 0x29, 0x20, 0x3d, 0x3d, 0x20, 0x28, 0x28, 0x28, 0x74, 0x6d, 0x65, 0x6d, 0x5f, 0x61, 0x64
        /*00bd*/ 	.byte	0x64, 0x72, 0x20, 0x3e, 0x3e, 0x20, 0x31, 0x36, 0x29, 0x20, 0x2f, 0x20, 0x33, 0x32, 0x29, 0x20
        /*00cd*/ 	.byte	0x25, 0x20, 0x34, 0x29, 0x00
	.type		__unnamed_1,@object
	.size		__unnamed_1,(__unnamed_2 - __unnamed_1)
__unnamed_1:
        /*00d2*/ 	.byte	0x61, 0x75, 0x74, 0x6f, 0x20, 0x63, 0x75, 0x74, 0x65, 0x3a, 0x3a, 0x61, 0x73, 0x5f, 0x70, 0x6f
        /* <DEDUP_REMOVED lines=24> */
        /*0262*/ 	.byte	0x43, 0x3c, 0x34, 0x30, 0x39, 0x36, 0x3e, 0x3e, 0x3e, 0x3e, 0x5d, 0x00
	.type		__unnamed_2,@object
	.size		__unnamed_2,(.L_2 - __unnamed_2)
__unnamed_2:
        /* <DEDUP_REMOVED lines=42> */
        /*050e*/ 	.byte	0x3e, 0x3e, 0x5d, 0x00
.L_2:


//--------------------- .nv.shared._ZN7cutlass13device_kernelINS_4gemm6kernel13GemmUniversalIN4cute5tupleIJiiiiEEENS1_10collective13CollectiveMmaINS1_35MainloopSm100TmaUmmaWarpSpecializedILi8ELi2ELi4ENS5_IJNS4_1CILi2EEENSA_ILi1EEESC_EEEEENS5_IJNSA_ILi128EEENSA_ILi256EEENSA_ILi64EEEEEENS_10bfloat16_tENS5_IJlSC_lEEESJ_SK_NS4_8TiledMMAINS4_8MMA_AtomIJNS4_26SM100_MMA_F16BF16_2x1SM_SSISJ_SJ_fLi128ELi256ELNS4_4UMMA5MajorE0ELSP_0ELNSO_7ScaleInE0ELSQ_0EEEEEENS4_6LayoutINS5_IJSC_SC_SC_EEENS5_IJNSA_ILi0EEESV_SV_EEEEENS5_IJNS4_10UnderscoreESY_SY_EEEEENS4_18SM100_TMA_2SM_LOADENS4_14ComposedLayoutINS4_7SwizzleILi3ELi4ELi3EEENS4_18smem_ptr_flag_bitsILi16EEENST_INS5_IJNSA_ILi8EEESH_EEENS5_IJSH_SC_EEEEEEEvNS4_8identityES11_S1B_vS1C_EENS_8epilogue10collective18CollectiveEpilogueINS1E_23Sm100TmaWarpSpecializedILi4ELi2ELi32ELb1ELb0EEEJNS5_IJSH_SG_SH_EEENS5_IJNST_ISH_SC_EENST_INS5_IJNSA_ILi32EEESB_EEENS5_IJSC_SF_EEEEEEEESJ_SK_SJ_SK_NS1E_6fusion15FusionCallbacksIS1I_NS1Q_17LinCombPerRowBiasISJ_fSJ_SJ_fLi8ELNS_15FloatRoundStyleE2EEES1J_S1P_JEEENS4_5SM1004TMEM4LOAD26SM100_TMEM_LOAD_32dp32b32xENS4_13SM90_TMA_LOADENS12_INS13_ILi2ELi4ELi3EEES16_NST_INS5_IJS17_S1L_EEENS5_IJS1L_SC_EEEEEEENS4_39AutoVectorizingCopyWithAssumedAlignmentILi128EEENS4_14SM90_TMA_STOREES25_S27_S27_EEEvvEEEEvNT_6ParamsE --------------------------
	.section	.nv.shared._ZN7cutlass13device_kernelINS_4gemm6kernel13GemmUniversalIN4cute5tupleIJiiiiEEENS1_10collective13CollectiveMmaINS1_35MainloopSm100TmaUmmaWarpSpecializedILi8ELi2ELi4ENS5_IJNS4_1CILi2EEENSA_ILi1EEESC_EEEEENS5_IJNSA_ILi128EEENSA_ILi256EEENSA_ILi64EEEEEENS_10bfloat16_tENS5_IJlSC_lEEESJ_SK_NS4_8TiledMMAINS4_8MMA_AtomIJNS4_26SM100_MMA_F16BF16_2x1SM_SSISJ_SJ_fLi128ELi256ELNS4_4UMMA5MajorE0ELSP_0ELNSO_7ScaleInE0ELSQ_0EEEEEENS4_6LayoutINS5_IJSC_SC_SC_EEENS5_IJNSA_ILi0EEESV_SV_EEEEENS5_IJNS4_10UnderscoreESY_SY_EEEEENS4_18SM100_TMA_2SM_LOADENS4_14ComposedLayoutINS4_7SwizzleILi3ELi4ELi3EEENS4_18smem_ptr_flag_bitsILi16EEENST_INS5_IJNSA_ILi8EEESH_EEENS5_IJSH_SC_EEEEEEEvNS4_8identityES11_S1B_vS1C_EENS_8epilogue10collective18CollectiveEpilogueINS1E_23Sm100TmaWarpSpecializedILi4ELi2ELi32ELb1ELb0EEEJNS5_IJSH_SG_SH_EEENS5_IJNST_ISH_SC_EENST_INS5_IJNSA_ILi32EEESB_EEENS5_IJSC_SF_EEEEEEEESJ_SK_SJ_SK_NS1E_6fusion15FusionCallbacksIS1I_NS1Q_17LinCombPerRowBiasISJ_fSJ_SJ_fLi8ELNS_15FloatRoundStyleE2EEES1J_S1P_JEEENS4_5SM1004TMEM4LOAD26SM100_TMEM_LOAD_32dp32b32xENS4_13SM90_TMA_LOADENS12_INS13_ILi2ELi4ELi3EEES16_NST_INS5_IJS17_S1L_EEENS5_IJS1L_SC_EEEEEEENS4_39AutoVectorizingCopyWithAssumedAlignmentILi128EEENS4_14SM90_TMA_STOREES25_S27_S27_EEEvvEEEEvNT_6ParamsE,"aw",@nobits
	.sectionflags	@""
	.align	16
	.zero		1024


//--------------------- .nv.shared.reserved.0     --------------------------
	.section	.nv.shared.reserved.0,"aw",@nobits
	.weak		__nv_reservedSMEM_offset_0_alias
	.size		__nv_reservedSMEM_offset_0_alias, 0, 64
	.other		__nv_reservedSMEM_offset_0_alias,@"STO_CUDA_RESERVED_SHARED STV_DEFAULT"
__nv_reservedSMEM_offset_0_alias:
	.zero		0
.nv.shared.reserved.0:
	.zero		64
	.weak		__nv_reservedSMEM_tcgen05_partition
	.type		__nv_reservedSMEM_tcgen05_partition,@object
	.size		__nv_reservedSMEM_tcgen05_partition,(.L_0 - __nv_reservedSMEM_tcgen05_partition)
__nv_reservedSMEM_tcgen05_partition:
	.zero		32
.L_0:


//--------------------- .nv.global                --------------------------
	.section	.nv.global,"aw",@nobits
.nv.global:
	.type		_ZN39_INTERNAL_44b17c8c_4_k_cu_b1af389f_27964cute1_E,@object
	.size		_ZN39_INTERNAL_44b17c8c_4_k_cu_b1af389f_27964cute1_E,(_ZN39_INTERNAL_44b17c8c_4_k_cu_b1af389f_27964cuda3std3__45__cpo6cbeginE - _ZN39_INTERNAL_44b17c8c_4_k_cu_b1af389f_27964cute1_E)
_ZN39_INTERNAL_44b17c8c_4_k_cu_b1af389f_27964cute1_E:
	.zero		1
	.type		_ZN39_INTERNAL_44b17c8c_4_k_cu_b1af389f_27964cuda3std3__45__cpo6cbeginE,@object
	.size		_ZN39_INTERNAL_44b17c8c_4_k_cu_b1af389f_27964cuda3std3__45__cpo6cbeginE,(_ZN39_INTERNAL_44b17c8c_4_k_cu_b1af389f_27964cuda3std3__48in_placeE - _ZN39_INTERNAL_44b17c8c_4_k_cu_b1af389f_27964cuda3std3__45__cpo6cbeginE)
_ZN39_INTERNAL_44b17c8c_4_k_cu_b1af389f_27964cuda3std3__45__cpo6cbeginE:
	.zero		1
	.type		_ZN39_INTERNAL_44b17c8c_4_k_cu_b1af389f_27964cuda3std3__48in_placeE,@object
	.size		_ZN39_INTERNAL_44b17c8c_4_k_cu_b1af389f_27964cuda3std3__48in_placeE,(_ZN39_INTERNAL_44b17c8c_4_k_cu_b1af389f_27964cuda3std6ranges3__45__cpo9iter_moveE - _ZN39_INTERNAL_44b17c8c_4_k_cu_b1af389f_27964cuda3std3__48in_placeE)
_ZN39_INTERNAL_44b17c8c_4_k_cu_b1af389f_27964cuda3std3__48in_placeE:
	.zero		1
	.type		_ZN39_INTERNAL_44b17c8c_4_k_cu_b1af389f_27964cuda3std6ranges3__45__cpo9iter_moveE,@object
	.size		_ZN39_INTERNAL_44b17c8c_4_k_cu_b1af389f_27964cuda3std6ranges3__45__cpo9iter_moveE,(_ZN39_INTERNAL_44b17c8c_4_k_cu_b1af389f_27964cuda3std3__45__cpo5beginE - _ZN39_INTERNAL_44b17c8c_4_k_cu_b1af389f_27964cuda3std6ranges3__45__cpo9iter_moveE)
_ZN39_INTERNAL_44b17c8c_4_k_cu_b1af389f_27964cuda3std6ranges3__45__cpo9iter_moveE:
	.zero		1
	.type		_ZN39_INTERNAL_44b17c8c_4_k_cu_b1af389f_27964cuda3std3__45__cpo5beginE,@object
	.size		_ZN39_INTERNAL_44b17c8c_4_k_cu_b1af389f_27964cuda3std3__45__cpo5beginE,(_ZN39_INTERNAL_44b17c8c_4_k_cu_b1af389f_27964cuda3std3__441_GLOBAL__N__44b17c8c_4_k_cu_b1af389f_27966ignoreE - _ZN39_INTERNAL_44b17c8c_4_k_cu_b1af389f_27964cuda3std3__45__cpo5beginE)
_ZN39_INTERNAL_44b17c8c_4_k_cu_b1af389f_27964cuda3std3__45__cpo5beginE:
	.zero		1
	.type		_ZN39_INTERNAL_44b17c8c_4_k_cu_b1af389f_27964cuda3std3__441_GLOBAL__N__44b17c8c_4_k_cu_b1af389f_27966ignoreE,@object
	.size		_ZN39_INTERNAL_44b17c8c_4_k_cu_b1af389f_27964cuda3std3__441_GLOBAL__N__44b17c8c_4_k_cu_b1af389f_27966ignoreE,(_ZN39_INTERNAL_44b17c8c_4_k_cu_b1af389f_27964cute7productE - _ZN39_INTERNAL_44b17c8c_4_k_cu_b1af389f_27964cuda3std3__441_GLOBAL__N__44b17c8c_4_k_cu_b1af389f_27966ignoreE)
_ZN39_INTERNAL_44b17c8c_4_k_cu_b1af389f_27964cuda3std3__441_GLOBAL__N__44b17c8c_4_k_cu_b1af389f_27966ignoreE:
	.zero		1
	.type		_ZN39_INTERNAL_44b17c8c_4_k_cu_b1af389f_27964cute7productE,@object
	.size		_ZN39_INTERNAL_44b17c8c_4_k_cu_b1af389f_27964cute7productE,(_ZN39_INTERNAL_44b17c8c_4_k_cu_b1af389f_27964cuda3std3__45__cpo3endE - _ZN39_INTERNAL_44b17c8c_4_k_cu_b1af389f_27964cute7productE)
_ZN39_INTERNAL_44b17c8c_4_k_cu_b1af389f_27964cute7productE:
	.zero		1
	.type		_ZN39_INTERNAL_44b17c8c_4_k_cu_b1af389f_27964cuda3std3__45__cpo3endE,@object
	.size		_ZN39_INTERNAL_44b17c8c_4_k_cu_b1af389f_27964cuda3std3__45__cpo3endE,(_ZN39_INTERNAL_44b17c8c_4_k_cu_b1af389f_27964cuda3std3__419piecewise_constructE - _ZN39_INTERNAL_44b17c8c_4_k_cu_b1af389f_27964cuda3std3__45__cpo3endE)
_ZN39_INTERNAL_44b17c8c_4_k_cu_b1af389f_27964cuda3std3__45__cpo3endE:
	.zero		1
	.type		_ZN39_INTERNAL_44b17c8c_4_k_cu_b1af389f_27964cuda3std3__419piecewise_constructE,@object
	.size		_ZN39_INTERNAL_44b17c8c_4_k_cu_b1af389f_27964cuda3std3__419piecewise_constructE,(_ZN39_INTERNAL_44b17c8c_4_k_cu_b1af389f_27964cuda3std3__45__cpo4cendE - _ZN39_INTERNAL_44b17c8c_4_k_cu_b1af389f_27964cuda3std3__419piecewise_constructE)
_ZN39_INTERNAL_44b17c8c_4_k_cu_b1af389f_27964cuda3std3__419piecewise_constructE:
	.zero		1
	.type		_ZN39_INTERNAL_44b17c8c_4_k_cu_b1af389f_27964cuda3std3__45__cpo4cendE,@object
	.size		_ZN39_INTERNAL_44b17c8c_4_k_cu_b1af389f_27964cuda3std3__45__cpo4cendE,(_ZN39_INTERNAL_44b17c8c_4_k_cu_b1af389f_27964cuda3std6ranges3__45__cpo4swapE - _ZN39_INTERNAL_44b17c8c_4_k_cu_b1af389f_27964cuda3std3__45__cpo4cendE)
_ZN39_INTERNAL_44b17c8c_4_k_cu_b1af389f_27964cuda3std3__45__cpo4cendE:
	.zero		1
	.type		_ZN39_INTERNAL_44b17c8c_4_k_cu_b1af389f_27964cuda3std6ranges3__45__cpo4swapE,@object
	.size		_ZN39_INTERNAL_44b17c8c_4_k_cu_b1af389f_27964cuda3std6ranges3__45__cpo4swapE,(.L_10 - _ZN39_INTERNAL_44b17c8c_4_k_cu_b1af389f_27964cuda3std6ranges3__45__cpo4swapE)
_ZN39_INTERNAL_44b17c8c_4_k_cu_b1af389f_27964cuda3std6ranges3__45__cpo4swapE:
	.zero		1
.L_10:


//--------------------- .nv.constant0._ZN7cutlass13device_kernelINS_4gemm6kernel13GemmUniversalIN4cute5tupleIJiiiiEEENS1_10collective13CollectiveMmaINS1_35MainloopSm100TmaUmmaWarpSpecializedILi8ELi2ELi4ENS5_IJNS4_1CILi2EEENSA_ILi1EEESC_EEEEENS5_IJNSA_ILi128EEENSA_ILi256EEENSA_ILi64EEEEEENS_10bfloat16_tENS5_IJlSC_lEEESJ_SK_NS4_8TiledMMAINS4_8MMA_AtomIJNS4_26SM100_MMA_F16BF16_2x1SM_SSISJ_SJ_fLi128ELi256ELNS4_4UMMA5MajorE0ELSP_0ELNSO_7ScaleInE0ELSQ_0EEEEEENS4_6LayoutINS5_IJSC_SC_SC_EEENS5_IJNSA_ILi0EEESV_SV_EEEEENS5_IJNS4_10UnderscoreESY_SY_EEEEENS4_18SM100_TMA_2SM_LOADENS4_14ComposedLayoutINS4_7SwizzleILi3ELi4ELi3EEENS4_18smem_ptr_flag_bitsILi16EEENST_INS5_IJNSA_ILi8EEESH_EEENS5_IJSH_SC_EEEEEEEvNS4_8identityES11_S1B_vS1C_EENS_8epilogue10collective18CollectiveEpilogueINS1E_23Sm100TmaWarpSpecializedILi4ELi2ELi32ELb1ELb0EEEJNS5_IJSH_SG_SH_EEENS5_IJNST_ISH_SC_EENST_INS5_IJNSA_ILi32EEESB_EEENS5_IJSC_SF_EEEEEEEESJ_SK_SJ_SK_NS1E_6fusion15FusionCallbacksIS1I_NS1Q_17LinCombPerRowBiasISJ_fSJ_SJ_fLi8ELNS_15FloatRoundStyleE2EEES1J_S1P_JEEENS4_5SM1004TMEM4LOAD26SM100_TMEM_LOAD_32dp32b32xENS4_13SM90_TMA_LOADENS12_INS13_ILi2ELi4ELi3EEES16_NST_INS5_IJS17_S1L_EEENS5_IJS1L_SC_EEEEEEENS4_39AutoVectorizingCopyWithAssumedAlignmentILi128EEENS4_14SM90_TMA_STOREES25_S27_S27_EEEvvEEEEvNT_6ParamsE --------------------------
	.section	.nv.constant0._ZN7cutlass13device_kernelINS_4gemm6kernel13GemmUniversalIN4cute5tupleIJiiiiEEENS1_10collective13CollectiveMmaINS1_35MainloopSm100TmaUmmaWarpSpecializedILi8ELi2ELi4ENS5_IJNS4_1CILi2EEENSA_ILi1EEESC_EEEEENS5_IJNSA_ILi128EEENSA_ILi256EEENSA_ILi64EEEEEENS_10bfloat16_tENS5_IJlSC_lEEESJ_SK_NS4_8TiledMMAINS4_8MMA_AtomIJNS4_26SM100_MMA_F16BF16_2x1SM_SSISJ_SJ_fLi128ELi256ELNS4_4UMMA5MajorE0ELSP_0ELNSO_7ScaleInE0ELSQ_0EEEEEENS4_6LayoutINS5_IJSC_SC_SC_EEENS5_IJNSA_ILi0EEESV_SV_EEEEENS5_IJNS4_10UnderscoreESY_SY_EEEEENS4_18SM100_TMA_2SM_LOADENS4_14ComposedLayoutINS4_7SwizzleILi3ELi4ELi3EEENS4_18smem_ptr_flag_bitsILi16EEENST_INS5_IJNSA_ILi8EEESH_EEENS5_IJSH_SC_EEEEEEEvNS4_8identityES11_S1B_vS1C_EENS_8epilogue10collective18CollectiveEpilogueINS1E_23Sm100TmaWarpSpecializedILi4ELi2ELi32ELb1ELb0EEEJNS5_IJSH_SG_SH_EEENS5_IJNST_ISH_SC_EENST_INS5_IJNSA_ILi32EEESB_EEENS5_IJSC_SF_EEEEEEEESJ_SK_SJ_SK_NS1E_6fusion15FusionCallbacksIS1I_NS1Q_17LinCombPerRowBiasISJ_fSJ_SJ_fLi8ELNS_15FloatRoundStyleE2EEES1J_S1P_JEEENS4_5SM1004TMEM4LOAD26SM100_TMEM_LOAD_32dp32b32xENS4_13SM90_TMA_LOADENS12_INS13_ILi2ELi4ELi3EEES16_NST_INS5_IJS17_S1L_EEENS5_IJS1L_SC_EEEEEEENS4_39AutoVectorizingCopyWithAssumedAlignmentILi128EEENS4_14SM90_TMA_STOREES25_S27_S27_EEEvvEEEEvNT_6ParamsE,"a",@progbits
	.sectionflags	@""
	.align	4
.nv.constant0._ZN7cutlass13device_kernelINS_4gemm6kernel13GemmUniversalIN4cute5tupleIJiiiiEEENS1_10collective13CollectiveMmaINS1_35MainloopSm100TmaUmmaWarpSpecializedILi8ELi2ELi4ENS5_IJNS4_1CILi2EEENSA_ILi1EEESC_EEEEENS5_IJNSA_ILi128EEENSA_ILi256EEENSA_ILi64EEEEEENS_10bfloat16_tENS5_IJlSC_lEEESJ_SK_NS4_8TiledMMAINS4_8MMA_AtomIJNS4_26SM100_MMA_F16BF16_2x1SM_SSISJ_SJ_fLi128ELi256ELNS4_4UMMA5MajorE0ELSP_0ELNSO_7ScaleInE0ELSQ_0EEEEEENS4_6LayoutINS5_IJSC_SC_SC_EEENS5_IJNSA_ILi0EEESV_SV_EEEEENS5_IJNS4_10UnderscoreESY_SY_EEEEENS4_18SM100_TMA_2SM_LOADENS4_14ComposedLayoutINS4_7SwizzleILi3ELi4ELi3EEENS4_18smem_ptr_flag_bitsILi16EEENST_INS5_IJNSA_ILi8EEESH_EEENS5_IJSH_SC_EEEEEEEvNS4_8identityES11_S1B_vS1C_EENS_8epilogue10collective18CollectiveEpilogueINS1E_23Sm100TmaWarpSpecializedILi4ELi2ELi32ELb1ELb0EEEJNS5_IJSH_SG_SH_EEENS5_IJNST_ISH_SC_EENST_INS5_IJNSA_ILi32EEESB_EEENS5_IJSC_SF_EEEEEEEESJ_SK_SJ_SK_NS1E_6fusion15FusionCallbacksIS1I_NS1Q_17LinCombPerRowBiasISJ_fSJ_SJ_fLi8ELNS_15FloatRoundStyleE2EEES1J_S1P_JEEENS4_5SM1004TMEM4LOAD26SM100_TMEM_LOAD_32dp32b32xENS4_13SM90_TMA_LOADENS12_INS13_ILi2ELi4ELi3EEES16_NST_INS5_IJS17_S1L_EEENS5_IJS1L_SC_EEEEEEENS4_39AutoVectorizingCopyWithAssumedAlignmentILi128EEENS4_14SM90_TMA_STOREES25_S27_S27_EEEvvEEEEvNT_6ParamsE:
	.zero		2944


//--------------------- SYMBOLS --------------------------

	.type		.nv.reservedSmem.offset0,@object
	.size		.nv.reservedSmem.offset0,0x4
	.type		.nv.reservedSmem.cap,@object
	.size		.nv.reservedSmem.cap,0x4
	.type		__assertfail,@function
